//
// Generated by NVIDIA NVVM Compiler
//
// Compiler Build ID: CL-36424714
// Cuda compilation tools, release 13.0, V13.0.88
// Based on NVVM 20.0.0
//

.version 9.0
.target sm_100
.address_size 64

	// .globl	_Z7getMaskPyPjijjj

.visible .entry _Z7getMaskPyPjijjj(
	.param .u64 .ptr .align 1 _Z7getMaskPyPjijjj_param_0,
	.param .u64 .ptr .align 1 _Z7getMaskPyPjijjj_param_1,
	.param .u32 _Z7getMaskPyPjijjj_param_2,
	.param .u32 _Z7getMaskPyPjijjj_param_3,
	.param .u32 _Z7getMaskPyPjijjj_param_4,
	.param .u32 _Z7getMaskPyPjijjj_param_5
)
{
	.reg .pred 	%p<8>;
	.reg .b32 	%r<48>;
	.reg .b64 	%rd<27>;

	ld.param.u64 	%rd15, [_Z7getMaskPyPjijjj_param_0];
	ld.param.u64 	%rd16, [_Z7getMaskPyPjijjj_param_1];
	ld.param.u32 	%r14, [_Z7getMaskPyPjijjj_param_2];
	ld.param.u32 	%r15, [_Z7getMaskPyPjijjj_param_3];
	ld.param.u32 	%r16, [_Z7getMaskPyPjijjj_param_4];
	ld.param.u32 	%r17, [_Z7getMaskPyPjijjj_param_5];
	cvta.to.global.u64 	%rd1, %rd16;
	cvta.to.global.u64 	%rd2, %rd15;
	mov.u32 	%r18, %tid.x;
	mov.u32 	%r19, %ntid.x;
	mov.u32 	%r20, %ctaid.x;
	mad.lo.s32 	%r21, %r19, %r20, %r18;
	mul.lo.s32 	%r1, %r14, %r21;
	setp.ge.u32 	%p1, %r1, %r15;
	@%p1 bra 	$L__BB0_8;
	add.s32 	%r2, %r1, %r14;
	setp.ge.u32 	%p2, %r1, %r2;
	@%p2 bra 	$L__BB0_8;
	setp.eq.s32 	%p3, %r17, 0;
	selp.u32 	%r3, 1, 0, %p3;
	min.u32 	%r4, %r2, %r15;
	add.s32 	%r22, %r1, 1;
	max.u32 	%r5, %r4, %r22;
	sub.s32 	%r23, %r5, %r1;
	and.b32  	%r6, %r23, 3;
	setp.eq.s32 	%p4, %r6, 0;
	mov.u32 	%r47, %r1;
	@%p4 bra 	$L__BB0_5;
	mul.wide.u32 	%rd17, %r1, 4;
	add.s64 	%rd24, %rd1, %rd17;
	mul.wide.u32 	%rd18, %r1, 8;
	add.s64 	%rd23, %rd2, %rd18;
	neg.s32 	%r45, %r6;
	add.s32 	%r47, %r1, %r6;
$L__BB0_4:
	.pragma "nounroll";
	ld.global.u32 	%r24, [%rd23];
	shr.u32 	%r25, %r24, %r16;
	and.b32  	%r26, %r25, 1;
	xor.b32  	%r27, %r26, %r3;
	st.global.u32 	[%rd24], %r27;
	add.s64 	%rd24, %rd24, 4;
	add.s64 	%rd23, %rd23, 8;
	add.s32 	%r45, %r45, 1;
	setp.ne.s32 	%p5, %r45, 0;
	@%p5 bra 	$L__BB0_4;
$L__BB0_5:
	sub.s32 	%r28, %r1, %r5;
	setp.gt.u32 	%p6, %r28, -4;
	@%p6 bra 	$L__BB0_8;
	mul.wide.u32 	%rd19, %r47, 8;
	add.s64 	%rd20, %rd19, %rd2;
	add.s64 	%rd26, %rd20, 16;
	mul.wide.u32 	%rd21, %r47, 4;
	add.s64 	%rd22, %rd21, %rd1;
	add.s64 	%rd25, %rd22, 8;
$L__BB0_7:
	ld.global.u32 	%r29, [%rd26+-16];
	shr.u32 	%r30, %r29, %r16;
	and.b32  	%r31, %r30, 1;
	xor.b32  	%r32, %r31, %r3;
	st.global.u32 	[%rd25+-8], %r32;
	ld.global.u32 	%r33, [%rd26+-8];
	shr.u32 	%r34, %r33, %r16;
	and.b32  	%r35, %r34, 1;
	xor.b32  	%r36, %r35, %r3;
	st.global.u32 	[%rd25+-4], %r36;
	ld.global.u32 	%r37, [%rd26];
	shr.u32 	%r38, %r37, %r16;
	and.b32  	%r39, %r38, 1;
	xor.b32  	%r40, %r39, %r3;
	st.global.u32 	[%rd25], %r40;
	ld.global.u32 	%r41, [%rd26+8];
	shr.u32 	%r42, %r41, %r16;
	and.b32  	%r43, %r42, 1;
	xor.b32  	%r44, %r43, %r3;
	st.global.u32 	[%rd25+4], %r44;
	add.s32 	%r47, %r47, 4;
	add.s64 	%rd26, %rd26, 32;
	add.s64 	%rd25, %rd25, 16;
	setp.lt.u32 	%p7, %r47, %r4;
	@%p7 bra 	$L__BB0_7;
$L__BB0_8:
	ret;

}
	// .globl	_Z8getIndexPjS_S_ijj
.visible .entry _Z8getIndexPjS_S_ijj(
	.param .u64 .ptr .align 1 _Z8getIndexPjS_S_ijj_param_0,
	.param .u64 .ptr .align 1 _Z8getIndexPjS_S_ijj_param_1,
	.param .u64 .ptr .align 1 _Z8getIndexPjS_S_ijj_param_2,
	.param .u32 _Z8getIndexPjS_S_ijj_param_3,
	.param .u32 _Z8getIndexPjS_S_ijj_param_4,
	.param .u32 _Z8getIndexPjS_S_ijj_param_5
)
{
	.reg .pred 	%p<15>;
	.reg .b32 	%r<54>;
	.reg .b64 	%rd<39>;

	ld.param.u64 	%rd12, [_Z8getIndexPjS_S_ijj_param_0];
	ld.param.u64 	%rd13, [_Z8getIndexPjS_S_ijj_param_1];
	ld.param.u64 	%rd14, [_Z8getIndexPjS_S_ijj_param_2];
	ld.param.u32 	%r20, [_Z8getIndexPjS_S_ijj_param_3];
	ld.param.u32 	%r21, [_Z8getIndexPjS_S_ijj_param_4];
	ld.param.u32 	%r22, [_Z8getIndexPjS_S_ijj_param_5];
	cvta.to.global.u64 	%rd1, %rd13;
	cvta.to.global.u64 	%rd2, %rd14;
	cvta.to.global.u64 	%rd3, %rd12;
	mov.u32 	%r23, %tid.x;
	mov.u32 	%r24, %ntid.x;
	mov.u32 	%r25, %ctaid.x;
	mad.lo.s32 	%r26, %r24, %r25, %r23;
	mul.lo.s32 	%r1, %r20, %r26;
	setp.ge.u32 	%p1, %r1, %r21;
	setp.eq.s32 	%p2, %r22, %r21;
	or.pred  	%p3, %p1, %p2;
	@%p3 bra 	$L__BB1_21;
	setp.ne.s32 	%p4, %r1, 0;
	mov.u32 	%r49, %r1;
	@%p4 bra 	$L__BB1_3;
	st.global.u32 	[%rd3], %r22;
	mov.b32 	%r49, 1;
$L__BB1_3:
	add.s32 	%r3, %r49, %r20;
	min.u32 	%r28, %r3, %r21;
	setp.le.u32 	%p5, %r28, %r49;
	@%p5 bra 	$L__BB1_21;
	add.s32 	%r29, %r49, 1;
	max.u32 	%r5, %r28, %r29;
	sub.s32 	%r30, %r5, %r49;
	and.b32  	%r6, %r30, 3;
	setp.eq.s32 	%p6, %r6, 0;
	mov.u32 	%r52, %r49;
	@%p6 bra 	$L__BB1_10;
	add.s32 	%r51, %r49, -1;
	cvt.u64.u32 	%rd15, %r1;
	max.u64 	%rd16, %rd15, 1;
	shl.b64 	%rd17, %rd16, 2;
	add.s64 	%rd38, %rd3, %rd17;
	add.s64 	%rd37, %rd2, %rd17;
	neg.s32 	%r50, %r6;
$L__BB1_6:
	.pragma "nounroll";
	ld.global.u32 	%r31, [%rd37];
	setp.ne.s32 	%p7, %r31, 1;
	@%p7 bra 	$L__BB1_8;
	mul.wide.u32 	%rd18, %r51, 4;
	add.s64 	%rd19, %rd1, %rd18;
	ld.global.u32 	%r32, [%rd19];
	add.s32 	%r33, %r32, %r22;
	st.global.u32 	[%rd38], %r33;
$L__BB1_8:
	add.s32 	%r51, %r51, 1;
	add.s64 	%rd38, %rd38, 4;
	add.s64 	%rd37, %rd37, 4;
	add.s32 	%r50, %r50, 1;
	setp.ne.s32 	%p8, %r50, 0;
	@%p8 bra 	$L__BB1_6;
	add.s32 	%r52, %r51, 1;
$L__BB1_10:
	sub.s32 	%r34, %r49, %r5;
	setp.gt.u32 	%p9, %r34, -4;
	@%p9 bra 	$L__BB1_21;
	add.s32 	%r53, %r52, 2;
$L__BB1_12:
	add.s32 	%r17, %r53, -2;
	mul.wide.u32 	%rd20, %r17, 4;
	add.s64 	%rd10, %rd2, %rd20;
	ld.global.u32 	%r35, [%rd10];
	setp.ne.s32 	%p10, %r35, 1;
	add.s64 	%rd11, %rd3, %rd20;
	@%p10 bra 	$L__BB1_14;
	add.s32 	%r36, %r53, -3;
	mul.wide.u32 	%rd21, %r36, 4;
	add.s64 	%rd22, %rd1, %rd21;
	ld.global.u32 	%r37, [%rd22];
	add.s32 	%r38, %r37, %r22;
	st.global.u32 	[%rd11], %r38;
$L__BB1_14:
	add.s32 	%r18, %r53, -1;
	mul.wide.u32 	%rd23, %r18, 4;
	add.s64 	%rd24, %rd2, %rd23;
	ld.global.u32 	%r39, [%rd24];
	setp.ne.s32 	%p11, %r39, 1;
	@%p11 bra 	$L__BB1_16;
	add.s64 	%rd26, %rd1, %rd20;
	ld.global.u32 	%r40, [%rd26];
	add.s32 	%r41, %r40, %r22;
	add.s64 	%rd28, %rd3, %rd23;
	st.global.u32 	[%rd28], %r41;
$L__BB1_16:
	mul.wide.u32 	%rd29, %r53, 4;
	add.s64 	%rd30, %rd2, %rd29;
	ld.global.u32 	%r42, [%rd30];
	setp.ne.s32 	%p12, %r42, 1;
	@%p12 bra 	$L__BB1_18;
	add.s64 	%rd32, %rd1, %rd23;
	ld.global.u32 	%r43, [%rd32];
	add.s32 	%r44, %r43, %r22;
	add.s64 	%rd34, %rd3, %rd29;
	st.global.u32 	[%rd34], %r44;
$L__BB1_18:
	ld.global.u32 	%r45, [%rd10+12];
	setp.ne.s32 	%p13, %r45, 1;
	@%p13 bra 	$L__BB1_20;
	add.s64 	%rd36, %rd1, %rd29;
	ld.global.u32 	%r46, [%rd36];
	add.s32 	%r47, %r46, %r22;
	st.global.u32 	[%rd11+12], %r47;
$L__BB1_20:
	add.s32 	%r19, %r53, 4;
	add.s32 	%r48, %r53, 2;
	setp.lt.u32 	%p14, %r48, %r28;
	mov.u32 	%r53, %r19;
	@%p14 bra 	$L__BB1_12;
$L__BB1_21:
	ret;

}
	// .globl	_Z7scatterPyPjS_ij
.visible .entry _Z7scatterPyPjS_ij(
	.param .u64 .ptr .align 1 _Z7scatterPyPjS_ij_param_0,
	.param .u64 .ptr .align 1 _Z7scatterPyPjS_ij_param_1,
	.param .u64 .ptr .align 1 _Z7scatterPyPjS_ij_param_2,
	.param .u32 _Z7scatterPyPjS_ij_param_3,
	.param .u32 _Z7scatterPyPjS_ij_param_4
)
{
	.reg .pred 	%p<7>;
	.reg .b32 	%r<30>;
	.reg .b64 	%rd<44>;

	ld.param.u64 	%rd16, [_Z7scatterPyPjS_ij_param_0];
	ld.param.u64 	%rd17, [_Z7scatterPyPjS_ij_param_1];
	ld.param.u64 	%rd18, [_Z7scatterPyPjS_ij_param_2];
	ld.param.u32 	%r13, [_Z7scatterPyPjS_ij_param_3];
	ld.param.u32 	%r14, [_Z7scatterPyPjS_ij_param_4];
	cvta.to.global.u64 	%rd1, %rd18;
	cvta.to.global.u64 	%rd2, %rd17;
	cvta.to.global.u64 	%rd3, %rd16;
	mov.u32 	%r15, %tid.x;
	mov.u32 	%r16, %ntid.x;
	mov.u32 	%r17, %ctaid.x;
	mad.lo.s32 	%r18, %r16, %r17, %r15;
	mul.lo.s32 	%r1, %r13, %r18;
	setp.ge.u32 	%p1, %r1, %r14;
	@%p1 bra 	$L__BB2_8;
	add.s32 	%r2, %r1, %r13;
	setp.ge.u32 	%p2, %r1, %r2;
	@%p2 bra 	$L__BB2_8;
	min.u32 	%r3, %r2, %r14;
	add.s32 	%r19, %r1, 1;
	max.u32 	%r4, %r3, %r19;
	sub.s32 	%r20, %r4, %r1;
	and.b32  	%r5, %r20, 3;
	setp.eq.s32 	%p3, %r5, 0;
	mov.u32 	%r29, %r1;
	@%p3 bra 	$L__BB2_5;
	mul.wide.u32 	%rd19, %r1, 4;
	add.s64 	%rd41, %rd2, %rd19;
	mul.wide.u32 	%rd20, %r1, 8;
	add.s64 	%rd40, %rd3, %rd20;
	neg.s32 	%r27, %r5;
	add.s32 	%r29, %r1, %r5;
$L__BB2_4:
	.pragma "nounroll";
	ld.global.u64 	%rd21, [%rd40];
	ld.global.u32 	%r21, [%rd41];
	mul.wide.u32 	%rd22, %r21, 8;
	add.s64 	%rd23, %rd1, %rd22;
	st.global.u64 	[%rd23], %rd21;
	add.s64 	%rd41, %rd41, 4;
	add.s64 	%rd40, %rd40, 8;
	add.s32 	%r27, %r27, 1;
	setp.ne.s32 	%p4, %r27, 0;
	@%p4 bra 	$L__BB2_4;
$L__BB2_5:
	sub.s32 	%r22, %r1, %r4;
	setp.gt.u32 	%p5, %r22, -4;
	@%p5 bra 	$L__BB2_8;
	mul.wide.u32 	%rd24, %r29, 8;
	add.s64 	%rd25, %rd24, %rd3;
	add.s64 	%rd43, %rd25, 16;
	mul.wide.u32 	%rd26, %r29, 4;
	add.s64 	%rd27, %rd26, %rd2;
	add.s64 	%rd42, %rd27, 8;
$L__BB2_7:
	ld.global.u64 	%rd28, [%rd43+-16];
	ld.global.u32 	%r23, [%rd42+-8];
	mul.wide.u32 	%rd29, %r23, 8;
	add.s64 	%rd30, %rd1, %rd29;
	st.global.u64 	[%rd30], %rd28;
	ld.global.u64 	%rd31, [%rd43+-8];
	ld.global.u32 	%r24, [%rd42+-4];
	mul.wide.u32 	%rd32, %r24, 8;
	add.s64 	%rd33, %rd1, %rd32;
	st.global.u64 	[%rd33], %rd31;
	ld.global.u64 	%rd34, [%rd43];
	ld.global.u32 	%r25, [%rd42];
	mul.wide.u32 	%rd35, %r25, 8;
	add.s64 	%rd36, %rd1, %rd35;
	st.global.u64 	[%rd36], %rd34;
	ld.global.u64 	%rd37, [%rd43+8];
	ld.global.u32 	%r26, [%rd42+4];
	mul.wide.u32 	%rd38, %r26, 8;
	add.s64 	%rd39, %rd1, %rd38;
	st.global.u64 	[%rd39], %rd37;
	add.s32 	%r29, %r29, 4;
	add.s64 	%rd43, %rd43, 32;
	add.s64 	%rd42, %rd42, 16;
	setp.lt.u32 	%p6, %r29, %r3;
	@%p6 bra 	$L__BB2_7;
$L__BB2_8:
	ret;

}
	// .globl	_Z9prefixsumPjS_ij
.visible .entry _Z9prefixsumPjS_ij(
	.param .u64 .ptr .align 1 _Z9prefixsumPjS_ij_param_0,
	.param .u64 .ptr .align 1 _Z9prefixsumPjS_ij_param_1,
	.param .u32 _Z9prefixsumPjS_ij_param_2,
	.param .u32 _Z9prefixsumPjS_ij_param_3
)
{
	.reg .pred 	%p<7>;
	.reg .b32 	%r<60>;
	.reg .b64 	%rd<31>;

	ld.param.u64 	%rd15, [_Z9prefixsumPjS_ij_param_0];
	ld.param.u64 	%rd16, [_Z9prefixsumPjS_ij_param_1];
	ld.param.u32 	%r22, [_Z9prefixsumPjS_ij_param_2];
	ld.param.u32 	%r23, [_Z9prefixsumPjS_ij_param_3];
	cvta.to.global.u64 	%rd1, %rd16;
	cvta.to.global.u64 	%rd2, %rd15;
	mov.u32 	%r24, %tid.x;
	mov.u32 	%r25, %ntid.x;
	mov.u32 	%r26, %ctaid.x;
	mad.lo.s32 	%r27, %r25, %r26, %r24;
	mul.lo.s32 	%r1, %r22, %r27;
	setp.ge.u32 	%p1, %r1, %r23;
	@%p1 bra 	$L__BB3_8;
	add.s32 	%r2, %r1, %r22;
	mul.wide.s32 	%rd17, %r1, 4;
	add.s64 	%rd18, %rd2, %rd17;
	ld.global.u32 	%r28, [%rd18];
	add.s64 	%rd19, %rd1, %rd17;
	st.global.u32 	[%rd19], %r28;
	add.s32 	%r56, %r1, 1;
	min.u32 	%r29, %r2, %r23;
	setp.le.u32 	%p2, %r29, %r56;
	@%p2 bra 	$L__BB3_8;
	add.s32 	%r30, %r1, 2;
	max.u32 	%r31, %r29, %r30;
	not.b32 	%r32, %r1;
	add.s32 	%r33, %r31, %r32;
	add.s32 	%r5, %r31, -2;
	and.b32  	%r6, %r33, 3;
	setp.eq.s32 	%p3, %r6, 0;
	mov.u32 	%r57, %r1;
	@%p3 bra 	$L__BB3_5;
	mul.wide.u32 	%rd20, %r1, 4;
	add.s64 	%rd21, %rd1, %rd20;
	ld.global.u32 	%r54, [%rd21];
	neg.s32 	%r53, %r6;
	add.s64 	%rd22, %rd20, 4;
	add.s64 	%rd28, %rd1, %rd22;
	add.s64 	%rd27, %rd2, %rd22;
$L__BB3_4:
	.pragma "nounroll";
	mov.u32 	%r57, %r56;
	ld.global.u32 	%r34, [%rd27];
	add.s32 	%r35, %r34, %r54;
	ld.global.u32 	%r36, [%rd28];
	add.s32 	%r54, %r35, %r36;
	st.global.u32 	[%rd28], %r54;
	add.s32 	%r56, %r57, 1;
	add.s32 	%r53, %r53, 1;
	setp.ne.s32 	%p4, %r53, 0;
	add.s64 	%rd28, %rd28, 4;
	add.s64 	%rd27, %rd27, 4;
	@%p4 bra 	$L__BB3_4;
$L__BB3_5:
	sub.s32 	%r37, %r5, %r1;
	setp.lt.u32 	%p5, %r37, 3;
	@%p5 bra 	$L__BB3_8;
	mul.wide.u32 	%rd23, %r57, 4;
	add.s64 	%rd24, %rd1, %rd23;
	ld.global.u32 	%r58, [%rd24];
	mul.wide.u32 	%rd25, %r56, 4;
	add.s64 	%rd26, %rd25, 8;
	add.s64 	%rd30, %rd2, %rd26;
	add.s64 	%rd29, %rd1, %rd26;
$L__BB3_7:
	ld.global.u32 	%r38, [%rd30+-8];
	add.s32 	%r39, %r38, %r58;
	ld.global.u32 	%r40, [%rd29+-8];
	add.s32 	%r41, %r39, %r40;
	st.global.u32 	[%rd29+-8], %r41;
	ld.global.u32 	%r42, [%rd30+-4];
	add.s32 	%r43, %r42, %r41;
	ld.global.u32 	%r44, [%rd29+-4];
	add.s32 	%r45, %r43, %r44;
	st.global.u32 	[%rd29+-4], %r45;
	ld.global.u32 	%r46, [%rd30];
	add.s32 	%r47, %r46, %r45;
	ld.global.u32 	%r48, [%rd29];
	add.s32 	%r49, %r47, %r48;
	st.global.u32 	[%rd29], %r49;
	ld.global.u32 	%r50, [%rd30+4];
	add.s32 	%r51, %r50, %r49;
	ld.global.u32 	%r52, [%rd29+4];
	add.s32 	%r58, %r51, %r52;
	st.global.u32 	[%rd29+4], %r58;
	add.s32 	%r56, %r56, 4;
	add.s64 	%rd30, %rd30, 16;
	add.s64 	%rd29, %rd29, 16;
	setp.lt.u32 	%p6, %r56, %r29;
	@%p6 bra 	$L__BB3_7;
$L__BB3_8:
	ret;

}
	// .globl	_Z23serialsum_accrossthreadPjij
.visible .entry _Z23serialsum_accrossthreadPjij(
	.param .u64 .ptr .align 1 _Z23serialsum_accrossthreadPjij_param_0,
	.param .u32 _Z23serialsum_accrossthreadPjij_param_1,
	.param .u32 _Z23serialsum_accrossthreadPjij_param_2
)
{
	.reg .pred 	%p<3>;
	.reg .b32 	%r<22>;
	.reg .b64 	%rd<7>;

	ld.param.u64 	%rd2, [_Z23serialsum_accrossthreadPjij_param_0];
	ld.param.u32 	%r6, [_Z23serialsum_accrossthreadPjij_param_1];
	ld.param.u32 	%r7, [_Z23serialsum_accrossthreadPjij_param_2];
	mov.u32 	%r8, %tid.x;
	mov.u32 	%r9, %ntid.x;
	mov.u32 	%r10, %ctaid.x;
	mad.lo.s32 	%r11, %r9, %r10, %r8;
	shl.b32 	%r12, %r6, 1;
	mul.lo.s32 	%r13, %r6, %r9;
	mul.lo.s32 	%r14, %r13, %r11;
	add.s32 	%r15, %r12, %r14;
	add.s32 	%r21, %r15, -1;
	add.s32 	%r2, %r14, %r13;
	min.u32 	%r16, %r2, %r7;
	setp.le.u32 	%p1, %r16, %r21;
	@%p1 bra 	$L__BB4_3;
	cvta.to.global.u64 	%rd1, %rd2;
$L__BB4_2:
	sub.s32 	%r17, %r21, %r6;
	mul.wide.u32 	%rd3, %r17, 4;
	add.s64 	%rd4, %rd1, %rd3;
	ld.global.u32 	%r18, [%rd4];
	mul.wide.u32 	%rd5, %r21, 4;
	add.s64 	%rd6, %rd1, %rd5;
	ld.global.u32 	%r19, [%rd6];
	add.s32 	%r20, %r19, %r18;
	st.global.u32 	[%rd6], %r20;
	add.s32 	%r21, %r21, %r6;
	setp.lt.u32 	%p2, %r21, %r16;
	@%p2 bra 	$L__BB4_2;
$L__BB4_3:
	ret;

}
	// .globl	_Z11mergethreadPjij
.visible .entry _Z11mergethreadPjij(
	.param .u64 .ptr .align 1 _Z11mergethreadPjij_param_0,
	.param .u32 _Z11mergethreadPjij_param_1,
	.param .u32 _Z11mergethreadPjij_param_2
)
{
	.reg .pred 	%p<7>;
	.reg .b32 	%r<38>;
	.reg .b64 	%rd<16>;

	ld.param.u64 	%rd8, [_Z11mergethreadPjij_param_0];
	ld.param.u32 	%r15, [_Z11mergethreadPjij_param_1];
	ld.param.u32 	%r16, [_Z11mergethreadPjij_param_2];
	cvta.to.global.u64 	%rd1, %rd8;
	mov.u32 	%r1, %tid.x;
	setp.eq.s32 	%p1, %r1, 0;
	@%p1 bra 	$L__BB5_8;
	mov.u32 	%r17, %ntid.x;
	mov.u32 	%r18, %ctaid.x;
	mad.lo.s32 	%r19, %r17, %r18, %r1;
	mul.lo.s32 	%r2, %r15, %r19;
	add.s32 	%r20, %r2, -1;
	add.s32 	%r3, %r20, %r15;
	mul.wide.u32 	%rd9, %r20, 4;
	add.s64 	%rd10, %rd1, %rd9;
	ld.global.u32 	%r4, [%rd10];
	min.u32 	%r21, %r3, %r16;
	setp.le.u32 	%p2, %r21, %r2;
	@%p2 bra 	$L__BB5_8;
	add.s32 	%r22, %r2, 1;
	max.u32 	%r6, %r21, %r22;
	sub.s32 	%r23, %r6, %r2;
	and.b32  	%r7, %r23, 3;
	setp.eq.s32 	%p3, %r7, 0;
	mov.u32 	%r37, %r2;
	@%p3 bra 	$L__BB5_5;
	mul.wide.u32 	%rd11, %r2, 4;
	add.s64 	%rd14, %rd1, %rd11;
	neg.s32 	%r35, %r7;
	add.s32 	%r37, %r2, %r7;
$L__BB5_4:
	.pragma "nounroll";
	ld.global.u32 	%r24, [%rd14];
	add.s32 	%r25, %r24, %r4;
	st.global.u32 	[%rd14], %r25;
	add.s64 	%rd14, %rd14, 4;
	add.s32 	%r35, %r35, 1;
	setp.ne.s32 	%p4, %r35, 0;
	@%p4 bra 	$L__BB5_4;
$L__BB5_5:
	sub.s32 	%r26, %r2, %r6;
	setp.gt.u32 	%p5, %r26, -4;
	@%p5 bra 	$L__BB5_8;
	mul.wide.u32 	%rd12, %r37, 4;
	add.s64 	%rd13, %rd12, %rd1;
	add.s64 	%rd15, %rd13, 8;
$L__BB5_7:
	ld.global.u32 	%r27, [%rd15+-8];
	add.s32 	%r28, %r27, %r4;
	st.global.u32 	[%rd15+-8], %r28;
	ld.global.u32 	%r29, [%rd15+-4];
	add.s32 	%r30, %r29, %r4;
	st.global.u32 	[%rd15+-4], %r30;
	ld.global.u32 	%r31, [%rd15];
	add.s32 	%r32, %r31, %r4;
	st.global.u32 	[%rd15], %r32;
	ld.global.u32 	%r33, [%rd15+4];
	add.s32 	%r34, %r33, %r4;
	st.global.u32 	[%rd15+4], %r34;
	add.s32 	%r37, %r37, 4;
	add.s64 	%rd15, %rd15, 16;
	setp.lt.u32 	%p6, %r37, %r21;
	@%p6 bra 	$L__BB5_7;
$L__BB5_8:
	ret;

}
	// .globl	_Z22serialsum_accrossblockPjij
.visible .entry _Z22serialsum_accrossblockPjij(
	.param .u64 .ptr .align 1 _Z22serialsum_accrossblockPjij_param_0,
	.param .u32 _Z22serialsum_accrossblockPjij_param_1,
	.param .u32 _Z22serialsum_accrossblockPjij_param_2
)
{
	.reg .pred 	%p<3>;
	.reg .b32 	%r<23>;
	.reg .b64 	%rd<7>;

	ld.param.u64 	%rd2, [_Z22serialsum_accrossblockPjij_param_0];
	ld.param.u32 	%r8, [_Z22serialsum_accrossblockPjij_param_1];
	ld.param.u32 	%r7, [_Z22serialsum_accrossblockPjij_param_2];
	mov.u32 	%r9, %tid.x;
	mov.u32 	%r10, %ntid.x;
	mov.u32 	%r11, %ctaid.x;
	mad.lo.s32 	%r12, %r10, %r11, %r9;
	mul.lo.s32 	%r1, %r8, %r10;
	shl.b32 	%r13, %r1, 1;
	mul.lo.s32 	%r14, %r1, %r10;
	mul.lo.s32 	%r15, %r14, %r12;
	add.s32 	%r16, %r13, %r15;
	add.s32 	%r22, %r16, -1;
	add.s32 	%r3, %r15, %r14;
	min.u32 	%r17, %r3, %r7;
	setp.le.u32 	%p1, %r17, %r22;
	@%p1 bra 	$L__BB6_3;
	cvta.to.global.u64 	%rd1, %rd2;
$L__BB6_2:
	sub.s32 	%r18, %r22, %r1;
	mul.wide.u32 	%rd3, %r18, 4;
	add.s64 	%rd4, %rd1, %rd3;
	ld.global.u32 	%r19, [%rd4];
	mul.wide.u32 	%rd5, %r22, 4;
	add.s64 	%rd6, %rd1, %rd5;
	ld.global.u32 	%r20, [%rd6];
	add.s32 	%r21, %r20, %r19;
	st.global.u32 	[%rd6], %r21;
	add.s32 	%r22, %r22, %r1;
	setp.lt.u32 	%p2, %r22, %r17;
	@%p2 bra 	$L__BB6_2;
$L__BB6_3:
	ret;

}
	// .globl	_Z10mergeblockPjij
.visible .entry _Z10mergeblockPjij(
	.param .u64 .ptr .align 1 _Z10mergeblockPjij_param_0,
	.param .u32 _Z10mergeblockPjij_param_1,
	.param .u32 _Z10mergeblockPjij_param_2
)
{
	.reg .pred 	%p<11>;
	.reg .b32 	%r<43>;
	.reg .b64 	%rd<9>;

	ld.param.u64 	%rd2, [_Z10mergeblockPjij_param_0];
	ld.param.u32 	%r14, [_Z10mergeblockPjij_param_1];
	ld.param.u32 	%r15, [_Z10mergeblockPjij_param_2];
	cvta.to.global.u64 	%rd1, %rd2;
	mov.u32 	%r1, %ctaid.x;
	setp.eq.s32 	%p1, %r1, 0;
	@%p1 bra 	$L__BB7_7;
	mov.u32 	%r16, %tid.x;
	mov.u32 	%r17, %ntid.x;
	mul.lo.s32 	%r18, %r17, %r1;
	add.s32 	%r19, %r18, %r16;
	mul.lo.s32 	%r41, %r14, %r19;
	add.s32 	%r3, %r41, %r14;
	mad.lo.s32 	%r20, %r18, %r14, -1;
	mul.wide.u32 	%rd3, %r20, 4;
	add.s64 	%rd4, %rd1, %rd3;
	ld.global.u32 	%r4, [%rd4];
	setp.lt.s32 	%p2, %r14, 1;
	setp.ge.u32 	%p3, %r41, %r15;
	or.pred  	%p4, %p2, %p3;
	@%p4 bra 	$L__BB7_7;
	not.b32 	%r21, %r41;
	add.s32 	%r22, %r15, %r21;
	add.s32 	%r23, %r41, 1;
	max.s32 	%r24, %r3, %r23;
	add.s32 	%r25, %r24, %r21;
	min.u32 	%r5, %r22, %r25;
	and.b32  	%r26, %r5, 3;
	setp.eq.s32 	%p5, %r26, 3;
	@%p5 bra 	$L__BB7_5;
	add.s32 	%r27, %r5, 1;
	and.b32  	%r28, %r27, 3;
	neg.s32 	%r39, %r28;
$L__BB7_4:
	.pragma "nounroll";
	mul.wide.s32 	%rd5, %r41, 4;
	add.s64 	%rd6, %rd1, %rd5;
	ld.global.u32 	%r29, [%rd6];
	add.s32 	%r30, %r29, %r4;
	st.global.u32 	[%rd6], %r30;
	add.s32 	%r41, %r41, 1;
	add.s32 	%r39, %r39, 1;
	setp.ne.s32 	%p6, %r39, 0;
	@%p6 bra 	$L__BB7_4;
$L__BB7_5:
	setp.lt.u32 	%p7, %r5, 3;
	@%p7 bra 	$L__BB7_7;
$L__BB7_6:
	mul.wide.s32 	%rd7, %r41, 4;
	add.s64 	%rd8, %rd1, %rd7;
	ld.global.u32 	%r31, [%rd8];
	add.s32 	%r32, %r31, %r4;
	st.global.u32 	[%rd8], %r32;
	ld.global.u32 	%r33, [%rd8+4];
	add.s32 	%r34, %r33, %r4;
	st.global.u32 	[%rd8+4], %r34;
	ld.global.u32 	%r35, [%rd8+8];
	add.s32 	%r36, %r35, %r4;
	st.global.u32 	[%rd8+8], %r36;
	ld.global.u32 	%r37, [%rd8+12];
	add.s32 	%r38, %r37, %r4;
	st.global.u32 	[%rd8+12], %r38;
	add.s32 	%r41, %r41, 4;
	setp.lt.s32 	%p8, %r41, %r3;
	setp.lt.u32 	%p9, %r41, %r15;
	and.pred  	%p10, %p8, %p9;
	@%p10 bra 	$L__BB7_6;
$L__BB7_7:
	ret;

}


// ===== COMPILED SASS (sm_100) =====

	.target	sm_100

	.elftype	@"ET_EXEC"


//--------------------- .note.nv.tkinfo           --------------------------
	.section	.note.nv.tkinfo,"",@"SHT_NOTE"
	.sectionflags	@"SHF_NOTE_NV_TKINFO"
	.tkinfo
        /*0018*/ 	.word	0x00000002
        /*0030*/ 	.string	""
        /*0030*/ 	.string	"ptxas"
        /*0030*/ 	.string	"Cuda compilation tools, release 13.0, V13.0.88"
        /*0030*/ 	.string	"Build cuda_13.0.r13.0/compiler.36424714_0"
        /*0030*/ 	.string	"-arch sm_100 -m 64 "



//--------------------- .note.nv.cuinfo           --------------------------
	.section	.note.nv.cuinfo,"",@"SHT_NOTE"
	.sectionflags	@"SHF_NOTE_NV_CUINFO"
        /*0018*/ 	.short	0x0002
        /*001a*/ 	.short	0x0064
        /*001c*/ 	.short	0x0082
	.zero		2


//--------------------- .nv.info                  --------------------------
	.section	.nv.info,"",@"SHT_CUDA_INFO"
	.align	4


	//----- nvinfo : EIATTR_REGCOUNT
	.align		4
        /*0000*/ 	.byte	0x04, 0x2f
        /*0002*/ 	.short	(.L_1 - .L_0)
	.align		4
.L_0:
        /*0004*/ 	.word	index@(_Z7getMaskPyPjijjj)
        /*0008*/ 	.word	0x00000012


	//----- nvinfo : EIATTR_FRAME_SIZE
	.align		4
.L_1:
        /*000c*/ 	.byte	0x04, 0x11
        /*000e*/ 	.short	(.L_3 - .L_2)
	.align		4
.L_2:
        /*0010*/ 	.word	index@(_Z7getMaskPyPjijjj)
        /*0014*/ 	.word	0x00000000


	//----- nvinfo : EIATTR_REGCOUNT
	.align		4
.L_3:
        /*0018*/ 	.byte	0x04, 0x2f
        /*001a*/ 	.short	(.L_5 - .L_4)
	.align		4
.L_4:
        /*001c*/ 	.word	index@(_Z8getIndexPjS_S_ijj)
        /*0020*/ 	.word	0x0000001e


	//----- nvinfo : EIATTR_FRAME_SIZE
	.align		4
.L_5:
        /*0024*/ 	.byte	0x04, 0x11
        /*0026*/ 	.short	(.L_7 - .L_6)
	.align		4
.L_6:
        /*0028*/ 	.word	index@(_Z8getIndexPjS_S_ijj)
        /*002c*/ 	.word	0x00000000


	//----- nvinfo : EIATTR_REGCOUNT
	.align		4
.L_7:
        /*0030*/ 	.byte	0x04, 0x2f
        /*0032*/ 	.short	(.L_9 - .L_8)
	.align		4
.L_8:
        /*0034*/ 	.word	index@(_Z7scatterPyPjS_ij)
        /*0038*/ 	.word	0x0000001c


	//----- nvinfo : EIATTR_FRAME_SIZE
	.align		4
.L_9:
        /*003c*/ 	.byte	0x04, 0x11
        /*003e*/ 	.short	(.L_11 - .L_10)
	.align		4
.L_10:
        /*0040*/ 	.word	index@(_Z7scatterPyPjS_ij)
        /*0044*/ 	.word	0x00000000


	//----- nvinfo : EIATTR_REGCOUNT
	.align		4
.L_11:
        /*0048*/ 	.byte	0x04, 0x2f
        /*004a*/ 	.short	(.L_13 - .L_12)
	.align		4
.L_12:
        /*004c*/ 	.word	index@(_Z9prefixsumPjS_ij)
        /*0050*/ 	.word	0x00000014


	//----- nvinfo : EIATTR_FRAME_SIZE
	.align		4
.L_13:
        /*0054*/ 	.byte	0x04, 0x11
        /*0056*/ 	.short	(.L_15 - .L_14)
	.align		4
.L_14:
        /*0058*/ 	.word	index@(_Z9prefixsumPjS_ij)
        /*005c*/ 	.word	0x00000000


	//----- nvinfo : EIATTR_REGCOUNT
	.align		4
.L_15:
        /*0060*/ 	.byte	0x04, 0x2f
        /*0062*/ 	.short	(.L_17 - .L_16)
	.align		4
.L_16:
        /*0064*/ 	.word	index@(_Z23serialsum_accrossthreadPjij)
        /*0068*/ 	.word	0x00000010


	//----- nvinfo : EIATTR_FRAME_SIZE
	.align		4
.L_17:
        /*006c*/ 	.byte	0x04, 0x11
        /*006e*/ 	.short	(.L_19 - .L_18)
	.align		4
.L_18:
        /*0070*/ 	.word	index@(_Z23serialsum_accrossthreadPjij)
        /*0074*/ 	.word	0x00000000


	//----- nvinfo : EIATTR_REGCOUNT
	.align		4
.L_19:
        /*0078*/ 	.byte	0x04, 0x2f
        /*007a*/ 	.short	(.L_21 - .L_20)
	.align		4
.L_20:
        /*007c*/ 	.word	index@(_Z11mergethreadPjij)
        /*0080*/ 	.word	0x00000020


	//----- nvinfo : EIATTR_FRAME_SIZE
	.align		4
.L_21:
        /*0084*/ 	.byte	0x04, 0x11
        /*0086*/ 	.short	(.L_23 - .L_22)
	.align		4
.L_22:
        /*0088*/ 	.word	index@(_Z11mergethreadPjij)
        /*008c*/ 	.word	0x00000000


	//----- nvinfo : EIATTR_REGCOUNT
	.align		4
.L_23:
        /*0090*/ 	.byte	0x04, 0x2f
        /*0092*/ 	.short	(.L_25 - .L_24)
	.align		4
.L_24:
        /*0094*/ 	.word	index@(_Z22serialsum_accrossblockPjij)
        /*0098*/ 	.word	0x00000010


	//----- nvinfo : EIATTR_FRAME_SIZE
	.align		4
.L_25:
        /*009c*/ 	.byte	0x04, 0x11
        /*009e*/ 	.short	(.L_27 - .L_26)
	.align		4
.L_26:
        /*00a0*/ 	.word	index@(_Z22serialsum_accrossblockPjij)
        /*00a4*/ 	.word	0x00000000


	//----- nvinfo : EIATTR_REGCOUNT
	.align		4
.L_27:
        /*00a8*/ 	.byte	0x04, 0x2f
        /*00aa*/ 	.short	(.L_29 - .L_28)
	.align		4
.L_28:
        /*00ac*/ 	.word	index@(_Z10mergeblockPjij)
        /*00b0*/ 	.word	0x00000012


	//----- nvinfo : EIATTR_FRAME_SIZE
	.align		4
.L_29:
        /*00b4*/ 	.byte	0x04, 0x11
        /*00b6*/ 	.short	(.L_31 - .L_30)
	.align		4
.L_30:
        /*00b8*/ 	.word	index@(_Z10mergeblockPjij)
        /*00bc*/ 	.word	0x00000000


	//----- nvinfo : EIATTR_MIN_STACK_SIZE
	.align		4
.L_31:
        /*00c0*/ 	.byte	0x04, 0x12
        /*00c2*/ 	.short	(.L_33 - .L_32)
	.align		4
.L_32:
        /*00c4*/ 	.word	index@(_Z10mergeblockPjij)
        /*00c8*/ 	.word	0x00000000


	//----- nvinfo : EIATTR_MIN_STACK_SIZE
	.align		4
.L_33:
        /*00cc*/ 	.byte	0x04, 0x12
        /*00ce*/ 	.short	(.L_35 - .L_34)
	.align		4
.L_34:
        /*00d0*/ 	.word	index@(_Z22serialsum_accrossblockPjij)
        /*00d4*/ 	.word	0x00000000


	//----- nvinfo : EIATTR_MIN_STACK_SIZE
	.align		4
.L_35:
        /*00d8*/ 	.byte	0x04, 0x12
        /*00da*/ 	.short	(.L_37 - .L_36)
	.align		4
.L_36:
        /*00dc*/ 	.word	index@(_Z11mergethreadPjij)
        /*00e0*/ 	.word	0x00000000


	//----- nvinfo : EIATTR_MIN_STACK_SIZE
	.align		4
.L_37:
        /*00e4*/ 	.byte	0x04, 0x12
        /*00e6*/ 	.short	(.L_39 - .L_38)
	.align		4
.L_38:
        /*00e8*/ 	.word	index@(_Z23serialsum_accrossthreadPjij)
        /*00ec*/ 	.word	0x00000000


	//----- nvinfo : EIATTR_MIN_STACK_SIZE
	.align		4
.L_39:
        /*00f0*/ 	.byte	0x04, 0x12
        /*00f2*/ 	.short	(.L_41 - .L_40)
	.align		4
.L_40:
        /*00f4*/ 	.word	index@(_Z9prefixsumPjS_ij)
        /*00f8*/ 	.word	0x00000000


	//----- nvinfo : EIATTR_MIN_STACK_SIZE
	.align		4
.L_41:
        /*00fc*/ 	.byte	0x04, 0x12
        /*00fe*/ 	.short	(.L_43 - .L_42)
	.align		4
.L_42:
        /*0100*/ 	.word	index@(_Z7scatterPyPjS_ij)
        /*0104*/ 	.word	0x00000000


	//----- nvinfo : EIATTR_MIN_STACK_SIZE
	.align		4
.L_43:
        /*0108*/ 	.byte	0x04, 0x12
        /*010a*/ 	.short	(.L_45 - .L_44)
	.align		4
.L_44:
        /*010c*/ 	.word	index@(_Z8getIndexPjS_S_ijj)
        /*0110*/ 	.word	0x00000000


	//----- nvinfo : EIATTR_MIN_STACK_SIZE
	.align		4
.L_45:
        /*0114*/ 	.byte	0x04, 0x12
        /*0116*/ 	.short	(.L_47 - .L_46)
	.align		4
.L_46:
        /*0118*/ 	.word	index@(_Z7getMaskPyPjijjj)
        /*011c*/ 	.word	0x00000000
.L_47:


//--------------------- .nv.compat                --------------------------
	.section	.nv.compat,"",@"SHT_CUDA_COMPAT_INFO"
	.align	4
        /*0000*/ 	.byte	0x02, 0x09, 0x00, 0x00, 0x02, 0x02, 0x01, 0x00, 0x02, 0x05, 0x05, 0x00, 0x03, 0x07, 0x01, 0x01
        /*0010*/ 	.byte	0x02, 0x03, 0x00, 0x00, 0x02, 0x06, 0x01, 0x00, 0x04, 0x0b, 0x08, 0x00, 0x09, 0x00, 0x00, 0x00
        /*0020*/ 	.byte	0x00, 0x00, 0x00, 0x00


//--------------------- .nv.info._Z10mergeblockPjij --------------------------
	.section	.nv.info._Z10mergeblockPjij,"",@"SHT_CUDA_INFO"
	.sectionflags	@""
	.align	4


	//----- nvinfo : EIATTR_CUDA_API_VERSION
	.align		4
        /*0000*/ 	.byte	0x04, 0x37
        /*0002*/ 	.short	(.L_49 - .L_48)
.L_48:
        /*0004*/ 	.word	0x00000082


	//----- nvinfo : EIATTR_KPARAM_INFO
	.align		4
.L_49:
        /*0008*/ 	.byte	0x04, 0x17
        /*000a*/ 	.short	(.L_51 - .L_50)
.L_50:
        /*000c*/ 	.word	0x00000000
        /*0010*/ 	.short	0x0002
        /*0012*/ 	.short	0x000c
        /*0014*/ 	.byte	0x00, 0xf0, 0x11, 0x00


	//----- nvinfo : EIATTR_KPARAM_INFO
	.align		4
.L_51:
        /*0018*/ 	.byte	0x04, 0x17
        /*001a*/ 	.short	(.L_53 - .L_52)
.L_52:
        /*001c*/ 	.word	0x00000000
        /*0020*/ 	.short	0x0001
        /*0022*/ 	.short	0x0008
        /*0024*/ 	.byte	0x00, 0xf0, 0x11, 0x00


	//----- nvinfo : EIATTR_KPARAM_INFO
	.align		4
.L_53:
        /*0028*/ 	.byte	0x04, 0x17
        /*002a*/ 	.short	(.L_55 - .L_54)
.L_54:
        /*002c*/ 	.word	0x00000000
        /*0030*/ 	.short	0x0000
        /*0032*/ 	.short	0x0000
        /*0034*/ 	.byte	0x00, 0xf5, 0x21, 0x00


	//----- nvinfo : EIATTR_SPARSE_MMA_MASK
	.align		4
.L_55:
        /*0038*/ 	.byte	0x03, 0x50
        /*003a*/ 	.short	0x0000


	//----- nvinfo : EIATTR_MAXREG_COUNT
	.align		4
        /*003c*/ 	.byte	0x03, 0x1b
        /*003e*/ 	.short	0x00ff


	//----- nvinfo : EIATTR_MERCURY_ISA_VERSION
	.align		4
        /*0040*/ 	.byte	0x03, 0x5f
        /*0042*/ 	.short	0x0101


	//----- nvinfo : EIATTR_VRC_CTA_INIT_COUNT
	.align		4
        /*0044*/ 	.byte	0x02, 0x4a
	.zero		1
	.zero		1


	//----- nvinfo : EIATTR_EXIT_INSTR_OFFSETS
	.align		4
        /*0048*/ 	.byte	0x04, 0x1c
        /*004a*/ 	.short	(.L_57 - .L_56)


	//   ....[0]....
.L_56:
        /*004c*/ 	.word	0x00000030


	//   ....[1]....
        /*0050*/ 	.word	0x000000c0


	//   ....[2]....
        /*0054*/ 	.word	0x00000280


	//   ....[3]....
        /*0058*/ 	.word	0x000003a0


	//----- nvinfo : EIATTR_CRS_STACK_SIZE
	.align		4
.L_57:
        /*005c*/ 	.byte	0x04, 0x1e
        /*005e*/ 	.short	(.L_59 - .L_58)
.L_58:
        /*0060*/ 	.word	0x00000000


	//----- nvinfo : EIATTR_CBANK_PARAM_SIZE
	.align		4
.L_59:
        /*0064*/ 	.byte	0x03, 0x19
        /*0066*/ 	.short	0x0010


	//----- nvinfo : EIATTR_PARAM_CBANK
	.align		4
        /*0068*/ 	.byte	0x04, 0x0a
        /*006a*/ 	.short	(.L_61 - .L_60)
	.align		4
.L_60:
        /*006c*/ 	.word	index@(.nv.constant0._Z10mergeblockPjij)
        /*0070*/ 	.short	0x0380
        /*0072*/ 	.short	0x0010


	//----- nvinfo : EIATTR_SW_WAR
	.align		4
.L_61:
        /*0074*/ 	.byte	0x04, 0x36
        /*0076*/ 	.short	(.L_63 - .L_62)
.L_62:
        /*0078*/ 	.word	0x00000008
.L_63:


//--------------------- .nv.info._Z22serialsum_accrossblockPjij --------------------------
	.section	.nv.info._Z22serialsum_accrossblockPjij,"",@"SHT_CUDA_INFO"
	.sectionflags	@""
	.align	4


	//----- nvinfo : EIATTR_CUDA_API_VERSION
	.align		4
        /*0000*/ 	.byte	0x04, 0x37
        /*0002*/ 	.short	(.L_65 - .L_64)
.L_64:
        /*0004*/ 	.word	0x00000082


	//----- nvinfo : EIATTR_KPARAM_INFO
	.align		4
.L_65:
        /*0008*/ 	.byte	0x04, 0x17
        /*000a*/ 	.short	(.L_67 - .L_66)
.L_66:
        /*000c*/ 	.word	0x00000000
        /*0010*/ 	.short	0x0002
        /*0012*/ 	.short	0x000c
        /*0014*/ 	.byte	0x00, 0xf0, 0x11, 0x00


	//----- nvinfo : EIATTR_KPARAM_INFO
	.align		4
.L_67:
        /*0018*/ 	.byte	0x04, 0x17
        /*001a*/ 	.short	(.L_69 - .L_68)
.L_68:
        /*001c*/ 	.word	0x00000000
        /*0020*/ 	.short	0x0001
        /*0022*/ 	.short	0x0008
        /*0024*/ 	.byte	0x00, 0xf0, 0x11, 0x00


	//----- nvinfo : EIATTR_KPARAM_INFO
	.align		4
.L_69:
        /*0028*/ 	.byte	0x04, 0x17
        /*002a*/ 	.short	(.L_71 - .L_70)
.L_70:
        /*002c*/ 	.word	0x00000000
        /*0030*/ 	.short	0x0000
        /*0032*/ 	.short	0x0000
        /*0034*/ 	.byte	0x00, 0xf5, 0x21, 0x00


	//----- nvinfo : EIATTR_SPARSE_MMA_MASK
	.align		4
.L_71:
        /*0038*/ 	.byte	0x03, 0x50
        /*003a*/ 	.short	0x0000


	//----- nvinfo : EIATTR_MAXREG_COUNT
	.align		4
        /*003c*/ 	.byte	0x03, 0x1b
        /*003e*/ 	.short	0x00ff


	//----- nvinfo : EIATTR_MERCURY_ISA_VERSION
	.align		4
        /*0040*/ 	.byte	0x03, 0x5f
        /*0042*/ 	.short	0x0101


	//----- nvinfo : EIATTR_VRC_CTA_INIT_COUNT
	.align		4
        /*0044*/ 	.byte	0x02, 0x4a
	.zero		1
	.zero		1


	//----- nvinfo : EIATTR_EXIT_INSTR_OFFSETS
	.align		4
        /*0048*/ 	.byte	0x04, 0x1c
        /*004a*/ 	.short	(.L_73 - .L_72)


	//   ....[0]....
.L_72:
        /*004c*/ 	.word	0x000000d0


	//   ....[1]....
        /*0050*/ 	.word	0x000001e0


	//----- nvinfo : EIATTR_CRS_STACK_SIZE
	.align		4
.L_73:
        /*0054*/ 	.byte	0x04, 0x1e
        /*0056*/ 	.short	(.L_75 - .L_74)
.L_74:
        /*0058*/ 	.word	0x00000000


	//----- nvinfo : EIATTR_CBANK_PARAM_SIZE
	.align		4
.L_75:
        /*005c*/ 	.byte	0x03, 0x19
        /*005e*/ 	.short	0x0010


	//----- nvinfo : EIATTR_PARAM_CBANK
	.align		4
        /*0060*/ 	.byte	0x04, 0x0a
        /*0062*/ 	.short	(.L_77 - .L_76)
	.align		4
.L_76:
        /*0064*/ 	.word	index@(.nv.constant0._Z22serialsum_accrossblockPjij)
        /*0068*/ 	.short	0x0380
        /*006a*/ 	.short	0x0010


	//----- nvinfo : EIATTR_SW_WAR
	.align		4
.L_77:
        /*006c*/ 	.byte	0x04, 0x36
        /*006e*/ 	.short	(.L_79 - .L_78)
.L_78:
        /*0070*/ 	.word	0x00000008
.L_79:


//--------------------- .nv.info._Z11mergethreadPjij --------------------------
	.section	.nv.info._Z11mergethreadPjij,"",@"SHT_CUDA_INFO"
	.sectionflags	@""
	.align	4


	//----- nvinfo : EIATTR_CUDA_API_VERSION
	.align		4
        /*0000*/ 	.byte	0x04, 0x37
        /*0002*/ 	.short	(.L_81 - .L_80)
.L_80:
        /*0004*/ 	.word	0x00000082


	//----- nvinfo : EIATTR_KPARAM_INFO
	.align		4
.L_81:
        /*0008*/ 	.byte	0x04, 0x17
        /*000a*/ 	.short	(.L_83 - .L_82)
.L_82:
        /*000c*/ 	.word	0x00000000
        /*0010*/ 	.short	0x0002
        /*0012*/ 	.short	0x000c
        /*0014*/ 	.byte	0x00, 0xf0, 0x11, 0x00


	//----- nvinfo : EIATTR_KPARAM_INFO
	.align		4
.L_83:
        /*0018*/ 	.byte	0x04, 0x17
        /*001a*/ 	.short	(.L_85 - .L_84)
.L_84:
        /*001c*/ 	.word	0x00000000
        /*0020*/ 	.short	0x0001
        /*0022*/ 	.short	0x0008
        /*0024*/ 	.byte	0x00, 0xf0, 0x11, 0x00


	//----- nvinfo : EIATTR_KPARAM_INFO
	.align		4
.L_85:
        /*0028*/ 	.byte	0x04, 0x17
        /*002a*/ 	.short	(.L_87 - .L_86)
.L_86:
        /*002c*/ 	.word	0x00000000
        /*0030*/ 	.short	0x0000
        /*0032*/ 	.short	0x0000
        /*0034*/ 	.byte	0x00, 0xf5, 0x21, 0x00


	//----- nvinfo : EIATTR_SPARSE_MMA_MASK
	.align		4
.L_87:
        /*0038*/ 	.byte	0x03, 0x50
        /*003a*/ 	.short	0x0000


	//----- nvinfo : EIATTR_MAXREG_COUNT
	.align		4
        /*003c*/ 	.byte	0x03, 0x1b
        /*003e*/ 	.short	0x00ff


	//----- nvinfo : EIATTR_MERCURY_ISA_VERSION
	.align		4
        /*0040*/ 	.byte	0x03, 0x5f
        /*0042*/ 	.short	0x0101


	//----- nvinfo : EIATTR_VRC_CTA_INIT_COUNT
	.align		4
        /*0044*/ 	.byte	0x02, 0x4a
	.zero		1
	.zero		1


	//----- nvinfo : EIATTR_EXIT_INSTR_OFFSETS
	.align		4
        /*0048*/ 	.byte	0x04, 0x1c
        /*004a*/ 	.short	(.L_89 - .L_88)


	//   ....[0]....
.L_88:
        /*004c*/ 	.word	0x00000030


	//   ....[1]....
        /*0050*/ 	.word	0x000000c0


	//   ....[2]....
        /*0054*/ 	.word	0x00000280


	//   ....[3]....
        /*0058*/ 	.word	0x00000a30


	//   ....[4]....
        /*005c*/ 	.word	0x00000b00


	//----- nvinfo : EIATTR_CRS_STACK_SIZE
	.align		4
.L_89:
        /*0060*/ 	.byte	0x04, 0x1e
        /*0062*/ 	.short	(.L_91 - .L_90)
.L_90:
        /*0064*/ 	.word	0x00000000


	//----- nvinfo : EIATTR_CBANK_PARAM_SIZE
	.align		4
.L_91:
        /*0068*/ 	.byte	0x03, 0x19
        /*006a*/ 	.short	0x0010


	//----- nvinfo : EIATTR_PARAM_CBANK
	.align		4
        /*006c*/ 	.byte	0x04, 0x0a
        /*006e*/ 	.short	(.L_93 - .L_92)
	.align		4
.L_92:
        /*0070*/ 	.word	index@(.nv.constant0._Z11mergethreadPjij)
        /*0074*/ 	.short	0x0380
        /*0076*/ 	.short	0x0010


	//----- nvinfo : EIATTR_SW_WAR
	.align		4
.L_93:
        /*0078*/ 	.byte	0x04, 0x36
        /*007a*/ 	.short	(.L_95 - .L_94)
.L_94:
        /*007c*/ 	.word	0x00000008
.L_95:


//--------------------- .nv.info._Z23serialsum_accrossthreadPjij --------------------------
	.section	.nv.info._Z23serialsum_accrossthreadPjij,"",@"SHT_CUDA_INFO"
	.sectionflags	@""
	.align	4


	//----- nvinfo : EIATTR_CUDA_API_VERSION
	.align		4
        /*0000*/ 	.byte	0x04, 0x37
        /*0002*/ 	.short	(.L_97 - .L_96)
.L_96:
        /*0004*/ 	.word	0x00000082


	//----- nvinfo : EIATTR_KPARAM_INFO
	.align		4
.L_97:
        /*0008*/ 	.byte	0x04, 0x17
        /*000a*/ 	.short	(.L_99 - .L_98)
.L_98:
        /*000c*/ 	.word	0x00000000
        /*0010*/ 	.short	0x0002
        /*0012*/ 	.short	0x000c
        /*0014*/ 	.byte	0x00, 0xf0, 0x11, 0x00


	//----- nvinfo : EIATTR_KPARAM_INFO
	.align		4
.L_99:
        /*0018*/ 	.byte	0x04, 0x17
        /*001a*/ 	.short	(.L_101 - .L_100)
.L_100:
        /*001c*/ 	.word	0x00000000
        /*0020*/ 	.short	0x0001
        /*0022*/ 	.short	0x0008
        /*0024*/ 	.byte	0x00, 0xf0, 0x11, 0x00


	//----- nvinfo : EIATTR_KPARAM_INFO
	.align		4
.L_101:
        /*0028*/ 	.byte	0x04, 0x17
        /*002a*/ 	.short	(.L_103 - .L_102)
.L_102:
        /*002c*/ 	.word	0x00000000
        /*0030*/ 	.short	0x0000
        /*0032*/ 	.short	0x0000
        /*0034*/ 	.byte	0x00, 0xf5, 0x21, 0x00


	//----- nvinfo : EIATTR_SPARSE_MMA_MASK
	.align		4
.L_103:
        /*0038*/ 	.byte	0x03, 0x50
        /*003a*/ 	.short	0x0000


	//----- nvinfo : EIATTR_MAXREG_COUNT
	.align		4
        /*003c*/ 	.byte	0x03, 0x1b
        /*003e*/ 	.short	0x00ff


	//----- nvinfo : EIATTR_MERCURY_ISA_VERSION
	.align		4
        /*0040*/ 	.byte	0x03, 0x5f
        /*0042*/ 	.short	0x0101


	//----- nvinfo : EIATTR_VRC_CTA_INIT_COUNT
	.align		4
        /*0044*/ 	.byte	0x02, 0x4a
	.zero		1
	.zero		1


	//----- nvinfo : EIATTR_EXIT_INSTR_OFFSETS
	.align		4
        /*0048*/ 	.byte	0x04, 0x1c
        /*004a*/ 	.short	(.L_105 - .L_104)


	//   ....[0]....
.L_104:
        /*004c*/ 	.word	0x000000c0


	//   ....[1]....
        /*0050*/ 	.word	0x000001d0


	//----- nvinfo : EIATTR_CRS_STACK_SIZE
	.align		4
.L_105:
        /*0054*/ 	.byte	0x04, 0x1e
        /*0056*/ 	.short	(.L_107 - .L_106)
.L_106:
        /*0058*/ 	.word	0x00000000


	//----- nvinfo : EIATTR_CBANK_PARAM_SIZE
	.align		4
.L_107:
        /*005c*/ 	.byte	0x03, 0x19
        /*005e*/ 	.short	0x0010


	//----- nvinfo : EIATTR_PARAM_CBANK
	.align		4
        /*0060*/ 	.byte	0x04, 0x0a
        /*0062*/ 	.short	(.L_109 - .L_108)
	.align		4
.L_108:
        /*0064*/ 	.word	index@(.nv.constant0._Z23serialsum_accrossthreadPjij)
        /*0068*/ 	.short	0x0380
        /*006a*/ 	.short	0x0010


	//----- nvinfo : EIATTR_SW_WAR
	.align		4
.L_109:
        /*006c*/ 	.byte	0x04, 0x36
        /*006e*/ 	.short	(.L_111 - .L_110)
.L_110:
        /*0070*/ 	.word	0x00000008
.L_111:


//--------------------- .nv.info._Z9prefixsumPjS_ij --------------------------
	.section	.nv.info._Z9prefixsumPjS_ij,"",@"SHT_CUDA_INFO"
	.sectionflags	@""
	.align	4


	//----- nvinfo : EIATTR_CUDA_API_VERSION
	.align		4
        /*0000*/ 	.byte	0x04, 0x37
        /*0002*/ 	.short	(.L_113 - .L_112)
.L_112:
        /*0004*/ 	.word	0x00000082


	//----- nvinfo : EIATTR_KPARAM_INFO
	.align		4
.L_113:
        /*0008*/ 	.byte	0x04, 0x17
        /*000a*/ 	.short	(.L_115 - .L_114)
.L_114:
        /*000c*/ 	.word	0x00000000
        /*0010*/ 	.short	0x0003
        /*0012*/ 	.short	0x0014
        /*0014*/ 	.byte	0x00, 0xf0, 0x11, 0x00


	//----- nvinfo : EIATTR_KPARAM_INFO
	.align		4
.L_115:
        /*0018*/ 	.byte	0x04, 0x17
        /*001a*/ 	.short	(.L_117 - .L_116)
.L_116:
        /*001c*/ 	.word	0x00000000
        /*0020*/ 	.short	0x0002
        /*0022*/ 	.short	0x0010
        /*0024*/ 	.byte	0x00, 0xf0, 0x11, 0x00


	//----- nvinfo : EIATTR_KPARAM_INFO
	.align		4
.L_117:
        /*0028*/ 	.byte	0x04, 0x17
        /*002a*/ 	.short	(.L_119 - .L_118)
.L_118:
        /*002c*/ 	.word	0x00000000
        /*0030*/ 	.short	0x0001
        /*0032*/ 	.short	0x0008
        /*0034*/ 	.byte	0x00, 0xf5, 0x21, 0x00


	//----- nvinfo : EIATTR_KPARAM_INFO
	.align		4
.L_119:
        /*0038*/ 	.byte	0x04, 0x17
        /*003a*/ 	.short	(.L_121 - .L_120)
.L_120:
        /*003c*/ 	.word	0x00000000
        /*0040*/ 	.short	0x0000
        /*0042*/ 	.short	0x0000
        /*0044*/ 	.byte	0x00, 0xf5, 0x21, 0x00


	//----- nvinfo : EIATTR_SPARSE_MMA_MASK
	.align		4
.L_121:
        /*0048*/ 	.byte	0x03, 0x50
        /*004a*/ 	.short	0x0000


	//----- nvinfo : EIATTR_MAXREG_COUNT
	.align		4
        /*004c*/ 	.byte	0x03, 0x1b
        /*004e*/ 	.short	0x00ff


	//----- nvinfo : EIATTR_MERCURY_ISA_VERSION
	.align		4
        /*0050*/ 	.byte	0x03, 0x5f
        /*0052*/ 	.short	0x0101


	//----- nvinfo : EIATTR_VRC_CTA_INIT_COUNT
	.align		4
        /*0054*/ 	.byte	0x02, 0x4a
	.zero		1
	.zero		1


	//----- nvinfo : EIATTR_EXIT_INSTR_OFFSETS
	.align		4
        /*0058*/ 	.byte	0x04, 0x1c
        /*005a*/ 	.short	(.L_123 - .L_122)


	//   ....[0]....
.L_122:
        /*005c*/ 	.word	0x00000080


	//   ....[1]....
        /*0060*/ 	.word	0x00000130


	//   ....[2]....
        /*0064*/ 	.word	0x000003d0


	//   ....[3]....
        /*0068*/ 	.word	0x00000ea0


	//   ....[4]....
        /*006c*/ 	.word	0x00000fb0


	//----- nvinfo : EIATTR_CRS_STACK_SIZE
	.align		4
.L_123:
        /*0070*/ 	.byte	0x04, 0x1e
        /*0072*/ 	.short	(.L_125 - .L_124)
.L_124:
        /*0074*/ 	.word	0x00000000


	//----- nvinfo : EIATTR_CBANK_PARAM_SIZE
	.align		4
.L_125:
        /*0078*/ 	.byte	0x03, 0x19
        /*007a*/ 	.short	0x0018


	//----- nvinfo : EIATTR_PARAM_CBANK
	.align		4
        /*007c*/ 	.byte	0x04, 0x0a
        /*007e*/ 	.short	(.L_127 - .L_126)
	.align		4
.L_126:
        /*0080*/ 	.word	index@(.nv.constant0._Z9prefixsumPjS_ij)
        /*0084*/ 	.short	0x0380
        /*0086*/ 	.short	0x0018


	//----- nvinfo : EIATTR_SW_WAR
	.align		4
.L_127:
        /*0088*/ 	.byte	0x04, 0x36
        /*008a*/ 	.short	(.L_129 - .L_128)
.L_128:
        /*008c*/ 	.word	0x00000008
.L_129:


//--------------------- .nv.info._Z7scatterPyPjS_ij --------------------------
	.section	.nv.info._Z7scatterPyPjS_ij,"",@"SHT_CUDA_INFO"
	.sectionflags	@""
	.align	4


	//----- nvinfo : EIATTR_CUDA_API_VERSION
	.align		4
        /*0000*/ 	.byte	0x04, 0x37
        /*0002*/ 	.short	(.L_131 - .L_130)
.L_130:
        /*0004*/ 	.word	0x00000082


	//----- nvinfo : EIATTR_KPARAM_INFO
	.align		4
.L_131:
        /*0008*/ 	.byte	0x04, 0x17
        /*000a*/ 	.short	(.L_133 - .L_132)
.L_132:
        /*000c*/ 	.word	0x00000000
        /*0010*/ 	.short	0x0004
        /*0012*/ 	.short	0x001c
        /*0014*/ 	.byte	0x00, 0xf0, 0x11, 0x00


	//----- nvinfo : EIATTR_KPARAM_INFO
	.align		4
.L_133:
        /*0018*/ 	.byte	0x04, 0x17
        /*001a*/ 	.short	(.L_135 - .L_134)
.L_134:
        /*001c*/ 	.word	0x00000000
        /*0020*/ 	.short	0x0003
        /*0022*/ 	.short	0x0018
        /*0024*/ 	.byte	0x00, 0xf0, 0x11, 0x00


	//----- nvinfo : EIATTR_KPARAM_INFO
	.align		4
.L_135:
        /*0028*/ 	.byte	0x04, 0x17
        /*002a*/ 	.short	(.L_137 - .L_136)
.L_136:
        /*002c*/ 	.word	0x00000000
        /*0030*/ 	.short	0x0002
        /*0032*/ 	.short	0x0010
        /*0034*/ 	.byte	0x00, 0xf5, 0x21, 0x00


	//----- nvinfo : EIATTR_KPARAM_INFO
	.align		4
.L_137:
        /*0038*/ 	.byte	0x04, 0x17
        /*003a*/ 	.short	(.L_139 - .L_138)
.L_138:
        /*003c*/ 	.word	0x00000000
        /*0040*/ 	.short	0x0001
        /*0042*/ 	.short	0x0008
        /*0044*/ 	.byte	0x00, 0xf5, 0x21, 0x00


	//----- nvinfo : EIATTR_KPARAM_INFO
	.align		4
.L_139:
        /*0048*/ 	.byte	0x04, 0x17
        /*004a*/ 	.short	(.L_141 - .L_140)
.L_140:
        /*004c*/ 	.word	0x00000000
        /*0050*/ 	.short	0x0000
        /*0052*/ 	.short	0x0000
        /*0054*/ 	.byte	0x00, 0xf5, 0x21, 0x00


	//----- nvinfo : EIATTR_SPARSE_MMA_MASK
	.align		4
.L_141:
        /*0058*/ 	.byte	0x03, 0x50
        /*005a*/ 	.short	0x0000


	//----- nvinfo : EIATTR_MAXREG_COUNT
	.align		4
        /*005c*/ 	.byte	0x03, 0x1b
        /*005e*/ 	.short	0x00ff


	//----- nvinfo : EIATTR_MERCURY_ISA_VERSION
	.align		4
        /*0060*/ 	.byte	0x03, 0x5f
        /*0062*/ 	.short	0x0101


	//----- nvinfo : EIATTR_VRC_CTA_INIT_COUNT
	.align		4
        /*0064*/ 	.byte	0x02, 0x4a
	.zero		1
	.zero		1


	//----- nvinfo : EIATTR_EXIT_INSTR_OFFSETS
	.align		4
        /*0068*/ 	.byte	0x04, 0x1c
        /*006a*/ 	.short	(.L_143 - .L_142)


	//   ....[0]....
.L_142:
        /*006c*/ 	.word	0x00000080


	//   ....[1]....
        /*0070*/ 	.word	0x000000b0


	//   ....[2]....
        /*0074*/ 	.word	0x000002f0


	//   ....[3]....
        /*0078*/ 	.word	0x00000510


	//----- nvinfo : EIATTR_CRS_STACK_SIZE
	.align		4
.L_143:
        /*007c*/ 	.byte	0x04, 0x1e
        /*007e*/ 	.short	(.L_145 - .L_144)
.L_144:
        /*0080*/ 	.word	0x00000000


	//----- nvinfo : EIATTR_CBANK_PARAM_SIZE
	.align		4
.L_145:
        /*0084*/ 	.byte	0x03, 0x19
        /*0086*/ 	.short	0x0020


	//----- nvinfo : EIATTR_PARAM_CBANK
	.align		4
        /*0088*/ 	.byte	0x04, 0x0a
        /*008a*/ 	.short	(.L_147 - .L_146)
	.align		4
.L_146:
        /*008c*/ 	.word	index@(.nv.constant0._Z7scatterPyPjS_ij)
        /*0090*/ 	.short	0x0380
        /*0092*/ 	.short	0x0020


	//----- nvinfo : EIATTR_SW_WAR
	.align		4
.L_147:
        /*0094*/ 	.byte	0x04, 0x36
        /*0096*/ 	.short	(.L_149 - .L_148)
.L_148:
        /*0098*/ 	.word	0x00000008
.L_149:


//--------------------- .nv.info._Z8getIndexPjS_S_ijj --------------------------
	.section	.nv.info._Z8getIndexPjS_S_ijj,"",@"SHT_CUDA_INFO"
	.sectionflags	@""
	.align	4


	//----- nvinfo : EIATTR_CUDA_API_VERSION
	.align		4
        /*0000*/ 	.byte	0x04, 0x37
        /*0002*/ 	.short	(.L_151 - .L_150)
.L_150:
        /*0004*/ 	.word	0x00000082


	//----- nvinfo : EIATTR_KPARAM_INFO
	.align		4
.L_151:
        /*0008*/ 	.byte	0x04, 0x17
        /*000a*/ 	.short	(.L_153 - .L_152)
.L_152:
        /*000c*/ 	.word	0x00000000
        /*0010*/ 	.short	0x0005
        /*0012*/ 	.short	0x0020
        /*0014*/ 	.byte	0x00, 0xf0, 0x11, 0x00


	//----- nvinfo : EIATTR_KPARAM_INFO
	.align		4
.L_153:
        /*0018*/ 	.byte	0x04, 0x17
        /*001a*/ 	.short	(.L_155 - .L_154)
.L_154:
        /*001c*/ 	.word	0x00000000
        /*0020*/ 	.short	0x0004
        /*0022*/ 	.short	0x001c
        /*0024*/ 	.byte	0x00, 0xf0, 0x11, 0x00


	//----- nvinfo : EIATTR_KPARAM_INFO
	.align		4
.L_155:
        /*0028*/ 	.byte	0x04, 0x17
        /*002a*/ 	.short	(.L_157 - .L_156)
.L_156:
        /*002c*/ 	.word	0x00000000
        /*0030*/ 	.short	0x0003
        /*0032*/ 	.short	0x0018
        /*0034*/ 	.byte	0x00, 0xf0, 0x11, 0x00


	//----- nvinfo : EIATTR_KPARAM_INFO
	.align		4
.L_157:
        /*0038*/ 	.byte	0x04, 0x17
        /*003a*/ 	.short	(.L_159 - .L_158)
.L_158:
        /*003c*/ 	.word	0x00000000
        /*0040*/ 	.short	0x0002
        /*0042*/ 	.short	0x0010
        /*0044*/ 	.byte	0x00, 0xf5, 0x21, 0x00


	//----- nvinfo : EIATTR_KPARAM_INFO
	.align		4
.L_159:
        /*0048*/ 	.byte	0x04, 0x17
        /*004a*/ 	.short	(.L_161 - .L_160)
.L_160:
        /*004c*/ 	.word	0x00000000
        /*0050*/ 	.short	0x0001
        /*0052*/ 	.short	0x0008
        /*0054*/ 	.byte	0x00, 0xf5, 0x21, 0x00


	//----- nvinfo : EIATTR_KPARAM_INFO
	.align		4
.L_161:
        /*0058*/ 	.byte	0x04, 0x17
        /*005a*/ 	.short	(.L_163 - .L_162)
.L_162:
        /*005c*/ 	.word	0x00000000
        /*0060*/ 	.short	0x0000
        /*0062*/ 	.short	0x0000
        /*0064*/ 	.byte	0x00, 0xf5, 0x21, 0x00


	//----- nvinfo : EIATTR_SPARSE_MMA_MASK
	.align		4
.L_163:
        /*0068*/ 	.byte	0x03, 0x50
        /*006a*/ 	.short	0x0000


	//----- nvinfo : EIATTR_MAXREG_COUNT
	.align		4
        /*006c*/ 	.byte	0x03, 0x1b
        /*006e*/ 	.short	0x00ff


	//----- nvinfo : EIATTR_MERCURY_ISA_VERSION
	.align		4
        /*0070*/ 	.byte	0x03, 0x5f
        /*0072*/ 	.short	0x0101


	//----- nvinfo : EIATTR_VRC_CTA_INIT_COUNT
	.align		4
        /*0074*/ 	.byte	0x02, 0x4a
	.zero		1
	.zero		1


	//----- nvinfo : EIATTR_EXIT_INSTR_OFFSETS
	.align		4
        /*0078*/ 	.byte	0x04, 0x1c
        /*007a*/ 	.short	(.L_165 - .L_164)


	//   ....[0]....
.L_164:
        /*007c*/ 	.word	0x000000a0


	//   ....[1]....
        /*0080*/ 	.word	0x00000130


	//   ....[2]....
        /*0084*/ 	.word	0x000003f0


	//   ....[3]....
        /*0088*/ 	.word	0x00000740


	//----- nvinfo : EIATTR_CRS_STACK_SIZE
	.align		4
.L_165:
        /*008c*/ 	.byte	0x04, 0x1e
        /*008e*/ 	.short	(.L_167 - .L_166)
.L_166:
        /*0090*/ 	.word	0x00000000


	//----- nvinfo : EIATTR_CBANK_PARAM_SIZE
	.align		4
.L_167:
        /*0094*/ 	.byte	0x03, 0x19
        /*0096*/ 	.short	0x0024


	//----- nvinfo : EIATTR_PARAM_CBANK
	.align		4
        /*0098*/ 	.byte	0x04, 0x0a
        /*009a*/ 	.short	(.L_169 - .L_168)
	.align		4
.L_168:
        /*009c*/ 	.word	index@(.nv.constant0._Z8getIndexPjS_S_ijj)
        /*00a0*/ 	.short	0x0380
        /*00a2*/ 	.short	0x0024


	//----- nvinfo : EIATTR_SW_WAR
	.align		4
.L_169:
        /*00a4*/ 	.byte	0x04, 0x36
        /*00a6*/ 	.short	(.L_171 - .L_170)
.L_170:
        /*00a8*/ 	.word	0x00000008
.L_171:


//--------------------- .nv.info._Z7getMaskPyPjijjj --------------------------
	.section	.nv.info._Z7getMaskPyPjijjj,"",@"SHT_CUDA_INFO"
	.sectionflags	@""
	.align	4


	//----- nvinfo : EIATTR_CUDA_API_VERSION
	.align		4
        /*0000*/ 	.byte	0x04, 0x37
        /*0002*/ 	.short	(.L_173 - .L_172)
.L_172:
        /*0004*/ 	.word	0x00000082


	//----- nvinfo : EIATTR_KPARAM_INFO
	.align		4
.L_173:
        /*0008*/ 	.byte	0x04, 0x17
        /*000a*/ 	.short	(.L_175 - .L_174)
.L_174:
        /*000c*/ 	.word	0x00000000
        /*0010*/ 	.short	0x0005
        /*0012*/ 	.short	0x001c
        /*0014*/ 	.byte	0x00, 0xf0, 0x11, 0x00


	//----- nvinfo : EIATTR_KPARAM_INFO
	.align		4
.L_175:
        /*0018*/ 	.byte	0x04, 0x17
        /*001a*/ 	.short	(.L_177 - .L_176)
.L_176:
        /*001c*/ 	.word	0x00000000
        /*0020*/ 	.short	0x0004
        /*0022*/ 	.short	0x0018
        /*0024*/ 	.byte	0x00, 0xf0, 0x11, 0x00


	//----- nvinfo : EIATTR_KPARAM_INFO
	.align		4
.L_177:
        /*0028*/ 	.byte	0x04, 0x17
        /*002a*/ 	.short	(.L_179 - .L_178)
.L_178:
        /*002c*/ 	.word	0x00000000
        /*0030*/ 	.short	0x0003
        /*0032*/ 	.short	0x0014
        /*0034*/ 	.byte	0x00, 0xf0, 0x11, 0x00


	//----- nvinfo : EIATTR_KPARAM_INFO
	.align		4
.L_179:
        /*0038*/ 	.byte	0x04, 0x17
        /*003a*/ 	.short	(.L_181 - .L_180)
.L_180:
        /*003c*/ 	.word	0x00000000
        /*0040*/ 	.short	0x0002
        /*0042*/ 	.short	0x0010
        /*0044*/ 	.byte	0x00, 0xf0, 0x11, 0x00


	//----- nvinfo : EIATTR_KPARAM_INFO
	.align		4
.L_181:
        /*0048*/ 	.byte	0x04, 0x17
        /*004a*/ 	.short	(.L_183 - .L_182)
.L_182:
        /*004c*/ 	.word	0x00000000
        /*0050*/ 	.short	0x0001
        /*0052*/ 	.short	0x0008
        /*0054*/ 	.byte	0x00, 0xf5, 0x21, 0x00


	//----- nvinfo : EIATTR_KPARAM_INFO
	.align		4
.L_183:
        /*0058*/ 	.byte	0x04, 0x17
        /*005a*/ 	.short	(.L_185 - .L_184)
.L_184:
        /*005c*/ 	.word	0x00000000
        /*0060*/ 	.short	0x0000
        /*0062*/ 	.short	0x0000
        /*0064*/ 	.byte	0x00, 0xf5, 0x21, 0x00


	//----- nvinfo : EIATTR_SPARSE_MMA_MASK
	.align		4
.L_185:
        /*0068*/ 	.byte	0x03, 0x50
        /*006a*/ 	.short	0x0000


	//----- nvinfo : EIATTR_MAXREG_COUNT
	.align		4
        /*006c*/ 	.byte	0x03, 0x1b
        /*006e*/ 	.short	0x00ff


	//----- nvinfo : EIATTR_MERCURY_ISA_VERSION
	.align		4
        /*0070*/ 	.byte	0x03, 0x5f
        /*0072*/ 	.short	0x0101


	//----- nvinfo : EIATTR_VRC_CTA_INIT_COUNT
	.align		4
        /*0074*/ 	.byte	0x02, 0x4a
	.zero		1
	.zero		1


	//----- nvinfo : EIATTR_EXIT_INSTR_OFFSETS
	.align		4
        /*0078*/ 	.byte	0x04, 0x1c
        /*007a*/ 	.short	(.L_187 - .L_186)


	//   ....[0]....
.L_186:
        /*007c*/ 	.word	0x00000080


	//   ....[1]....
        /*0080*/ 	.word	0x000000b0


	//   ....[2]....
        /*0084*/ 	.word	0x00000320


	//   ....[3]....
        /*0088*/ 	.word	0x00000e00


	//   ....[4]....
        /*008c*/ 	.word	0x00000f20


	//----- nvinfo : EIATTR_CRS_STACK_SIZE
	.align		4
.L_187:
        /*0090*/ 	.byte	0x04, 0x1e
        /*0092*/ 	.short	(.L_189 - .L_188)
.L_188:
        /*0094*/ 	.word	0x00000000


	//----- nvinfo : EIATTR_CBANK_PARAM_SIZE
	.align		4
.L_189:
        /*0098*/ 	.byte	0x03, 0x19
        /*009a*/ 	.short	0x0020


	//----- nvinfo : EIATTR_PARAM_CBANK
	.align		4
        /*009c*/ 	.byte	0x04, 0x0a
        /*009e*/ 	.short	(.L_191 - .L_190)
	.align		4
.L_190:
        /*00a0*/ 	.word	index@(.nv.constant0._Z7getMaskPyPjijjj)
        /*00a4*/ 	.short	0x0380
        /*00a6*/ 	.short	0x0020


	//----- nvinfo : EIATTR_SW_WAR
	.align		4
.L_191:
        /*00a8*/ 	.byte	0x04, 0x36
        /*00aa*/ 	.short	(.L_193 - .L_192)
.L_192:
        /*00ac*/ 	.word	0x00000008
.L_193:


//--------------------- .nv.callgraph             --------------------------
	.section	.nv.callgraph,"",@"SHT_CUDA_CALLGRAPH"
	.align	4
	.sectionentsize	8
	.align		4
        /*0000*/ 	.word	0x00000000
	.align		4
        /*0004*/ 	.word	0xffffffff
	.align		4
        /*0008*/ 	.word	0x00000000
	.align		4
        /*000c*/ 	.word	0xfffffffe
	.align		4
        /*0010*/ 	.word	0x00000000
	.align		4
        /*0014*/ 	.word	0xfffffffd
	.align		4
        /*0018*/ 	.word	0x00000000
	.align		4
        /*001c*/ 	.word	0xfffffffc


//--------------------- .text._Z10mergeblockPjij  --------------------------
	.section	.text._Z10mergeblockPjij,"ax",@progbits
	.align	128
        .global         _Z10mergeblockPjij
        .type           _Z10mergeblockPjij,@function
        .size           _Z10mergeblockPjij,(.L_x_54 - _Z10mergeblockPjij)
        .other          _Z10mergeblockPjij,@"STO_CUDA_ENTRY STV_DEFAULT"
_Z10mergeblockPjij:
.text._Z10mergeblockPjij:
[----:B------:R-:W-:Y:S08]  /*0000*/  LDC R1, c[0x0][0x37c] ;  /* 0x0000df00ff017b82 */ /* 0x000ff00000000800 */
[----:B------:R-:W0:Y:S02]  /*0010*/  S2UR UR4, SR_CTAID.X ;  /* 0x00000000000479c3 */ /* 0x000e240000002500 */
[----:B0-----:R-:W-:-:S13]  /*0020*/  ISETP.NE.AND P0, PT, RZ, UR4, PT ;  /* 0x00000004ff007c0c */ /* 0x001fda000bf05270 */
[----:B------:R-:W-:Y:S05]  /*0030*/  @!P0 EXIT ;  /* 0x000000000000894d */ /* 0x000fea0003800000 */
[----:B------:R-:W0:Y:S01]  /*0040*/  S2R R0, SR_TID.X ;  /* 0x0000000000007919 */ /* 0x000e220000002100 */
[----:B------:R-:W1:Y:S08]  /*0050*/  LDC R7, c[0x0][0x360] ;  /* 0x0000d800ff077b82 */ /* 0x000e700000000800 */
[----:B------:R-:W2:Y:S01]  /*0060*/  LDC.64 R2, c[0x0][0x388] ;  /* 0x0000e200ff027b82 */ /* 0x000ea20000000a00 */
[----:B-1----:R-:W-:-:S04]  /*0070*/  IMAD R7, R7, UR4, RZ ;  /* 0x0000000407077c24 */ /* 0x002fc8000f8e02ff */
[----:B0-----:R-:W-:-:S04]  /*0080*/  IMAD.IADD R5, R7, 0x1, R0 ;  /* 0x0000000107057824 */ /* 0x001fc800078e0200 */
[----:B--2---:R-:W-:-:S05]  /*0090*/  IMAD R8, R5, R2, RZ ;  /* 0x0000000205087224 */ /* 0x004fca00078e02ff */
[----:B------:R-:W-:-:S04]  /*00a0*/  ISETP.GE.U32.AND P0, PT, R8, R3, PT ;  /* 0x000000030800720c */ /* 0x000fc80003f06070 */
[----:B------:R-:W-:-:S13]  /*00b0*/  ISETP.LT.OR P0, PT, R2, 0x1, P0 ;  /* 0x000000010200780c */ /* 0x000fda0000701670 */
[----:B------:R-:W-:Y:S05]  /*00c0*/  @P0 EXIT ;  /* 0x000000000000094d */ /* 0x000fea0003800000 */
[----:B------:R-:W0:Y:S01]  /*00d0*/  LDC.64 R4, c[0x0][0x380] ;  /* 0x0000e000ff047b82 */ /* 0x000e220000000a00 */
[----:B------:R-:W1:Y:S01]  /*00e0*/  LDCU.64 UR4, c[0x0][0x358] ;  /* 0x00006b00ff0477ac */ /* 0x000e620008000a00 */
[----:B------:R-:W-:-:S04]  /*00f0*/  IMAD R7, R7, R2, -0x1 ;  /* 0xffffffff07077424 */ /* 0x000fc800078e0202 */
[----:B0-----:R-:W-:-:S05]  /*0100*/  IMAD.WIDE.U32 R6, R7, 0x4, R4 ;  /* 0x0000000407067825 */ /* 0x001fca00078e0004 */
[----:B-1----:R0:W5:Y:S01]  /*0110*/  LDG.E R0, desc[UR4][R6.64] ;  /* 0x0000000406007981 */ /* 0x002162000c1e1900 */
[C---:B------:R-:W-:Y:S01]  /*0120*/  IMAD.IADD R2, R8.reuse, 0x1, R2 ;  /* 0x0000000108027824 */ /* 0x040fe200078e0202 */
[----:B------:R-:W-:Y:S01]  /*0130*/  LOP3.LUT R10, RZ, R8, RZ, 0x33, !PT ;  /* 0x00000008ff0a7212 */ /* 0x000fe200078e33ff */
[----:B------:R-:W-:Y:S03]  /*0140*/  BSSY.RECONVERGENT B0, `(.L_x_0) ;  /* 0x0000013000007945 */ /* 0x000fe60003800200 */
[----:B------:R-:W-:-:S05]  /*0150*/  VIADDMNMX R9, R8, 0x1, R2, !PT ;  /* 0x0000000108097846 */ /* 0x000fca0007800102 */
[----:B------:R-:W-:-:S05]  /*0160*/  IMAD.IADD R9, R10, 0x1, R9 ;  /* 0x000000010a097824 */ /* 0x000fca00078e0209 */
[----:B------:R-:W-:-:S04]  /*0170*/  VIADDMNMX.U32 R10, R10, R3, R9, PT ;  /* 0x000000030a0a7246 */ /* 0x000fc80003800009 */
[C---:B------:R-:W-:Y:S02]  /*0180*/  LOP3.LUT R9, R10.reuse, 0x3, RZ, 0xc0, !PT ;  /* 0x000000030a097812 */ /* 0x040fe400078ec0ff */
[----:B------:R-:W-:Y:S02]  /*0190*/  ISETP.GE.U32.AND P0, PT, R10, 0x3, PT ;  /* 0x000000030a00780c */ /* 0x000fe40003f06070 */
[----:B------:R-:W-:-:S13]  /*01a0*/  ISETP.NE.AND P1, PT, R9, 0x3, PT ;  /* 0x000000030900780c */ /* 0x000fda0003f25270 */
[----:B0-----:R-:W-:Y:S05]  /*01b0*/  @!P1 BRA `(.L_x_1) ;  /* 0x00000000002c9947 */ /* 0x001fea0003800000 */
[----:B------:R-:W-:-:S04]  /*01c0*/  IADD3 R6, PT, PT, R10, 0x1, RZ ;  /* 0x000000010a067810 */ /* 0x000fc80007ffe0ff */
[----:B------:R-:W-:-:S05]  /*01d0*/  LOP3.LUT R6, R6, 0x3, RZ, 0xc0, !PT ;  /* 0x0000000306067812 */ /* 0x000fca00078ec0ff */
[----:B------:R-:W-:-:S07]  /*01e0*/  IMAD.MOV R9, RZ, RZ, -R6 ;  /* 0x000000ffff097224 */ /* 0x000fce00078e0a06 */
.L_x_2:
[----:B0-----:R-:W-:-:S05]  /*01f0*/  IMAD.WIDE R6, R8, 0x4, R4 ;  /* 0x0000000408067825 */ /* 0x001fca00078e0204 */
[----:B------:R-:W2:Y:S01]  /*0200*/  LDG.E R11, desc[UR4][R6.64] ;  /* 0x00000004060b7981 */ /* 0x000ea2000c1e1900 */
[----:B------:R-:W-:Y:S01]  /*0210*/  IADD3 R9, PT, PT, R9, 0x1, RZ ;  /* 0x0000000109097810 */ /* 0x000fe20007ffe0ff */
[----:B------:R-:W-:-:S03]  /*0220*/  VIADD R8, R8, 0x1 ;  /* 0x0000000108087836 */ /* 0x000fc60000000000 */
[----:B------:R-:W-:Y:S01]  /*0230*/  ISETP.NE.AND P1, PT, R9, RZ, PT ;  /* 0x000000ff0900720c */ /* 0x000fe20003f25270 */
[----:B--2--5:R-:W-:-:S05]  /*0240*/  IMAD.IADD R11, R0, 0x1, R11 ;  /* 0x00000001000b7824 */ /* 0x024fca00078e020b */
[----:B------:R0:W-:Y:S07]  /*0250*/  STG.E desc[UR4][R6.64], R11 ;  /* 0x0000000b06007986 */ /* 0x0001ee000c101904 */
[----:B------:R-:W-:Y:S05]  /*0260*/  @P1 BRA `(.L_x_2) ;  /* 0xfffffffc00e01947 */ /* 0x000fea000383ffff */
.L_x_1:
[----:B------:R-:W-:Y:S05]  /*0270*/  BSYNC.RECONVERGENT B0 ;  /* 0x0000000000007941 */ /* 0x000fea0003800200 */
.L_x_0:
[----:B------:R-:W-:Y:S05]  /*0280*/  @!P0 EXIT ;  /* 0x000000000000894d */ /* 0x000fea0003800000 */
.L_x_3:
[----:B01----:R-:W-:-:S05]  /*0290*/  IMAD.WIDE R6, R8, 0x4, R4 ;  /* 0x0000000408067825 */ /* 0x003fca00078e0204 */
[----:B------:R-:W2:Y:S04]  /*02a0*/  LDG.E R9, desc[UR4][R6.64] ;  /* 0x0000000406097981 */ /* 0x000ea8000c1e1900 */
[----:B------:R-:W3:Y:S04]  /*02b0*/  LDG.E R11, desc[UR4][R6.64+0x4] ;  /* 0x00000404060b7981 */ /* 0x000ee8000c1e1900 */
[----:B------:R-:W4:Y:S04]  /*02c0*/  LDG.E R13, desc[UR4][R6.64+0x8] ;  /* 0x00000804060d7981 */ /* 0x000f28000c1e1900 */
[----:B------:R-:W4:Y:S01]  /*02d0*/  LDG.E R15, desc[UR4][R6.64+0xc] ;  /* 0x00000c04060f7981 */ /* 0x000f22000c1e1900 */
[----:B------:R-:W-:-:S04]  /*02e0*/  IADD3 R8, PT, PT, R8, 0x4, RZ ;  /* 0x0000000408087810 */ /* 0x000fc80007ffe0ff */
[C---:B------:R-:W-:Y:S02]  /*02f0*/  ISETP.GE.AND P0, PT, R8.reuse, R2, PT ;  /* 0x000000020800720c */ /* 0x040fe40003f06270 */
[----:B------:R-:W-:Y:S01]  /*0300*/  ISETP.LT.U32.AND P1, PT, R8, R3, PT ;  /* 0x000000030800720c */ /* 0x000fe20003f21070 */
[C---:B--2--5:R-:W-:Y:S01]  /*0310*/  IMAD.IADD R9, R0.reuse, 0x1, R9 ;  /* 0x0000000100097824 */ /* 0x064fe200078e0209 */
[----:B---3--:R-:W-:-:S04]  /*0320*/  IADD3 R11, PT, PT, R0, R11, RZ ;  /* 0x0000000b000b7210 */ /* 0x008fc80007ffe0ff */
[----:B------:R1:W-:Y:S01]  /*0330*/  STG.E desc[UR4][R6.64], R9 ;  /* 0x0000000906007986 */ /* 0x0003e2000c101904 */
[----:B----4-:R-:W-:-:S03]  /*0340*/  IMAD.IADD R13, R0, 0x1, R13 ;  /* 0x00000001000d7824 */ /* 0x010fc600078e020d */
[----:B------:R1:W-:Y:S01]  /*0350*/  STG.E desc[UR4][R6.64+0x4], R11 ;  /* 0x0000040b06007986 */ /* 0x0003e2000c101904 */
[----:B------:R-:W-:-:S03]  /*0360*/  IMAD.IADD R15, R0, 0x1, R15 ;  /* 0x00000001000f7824 */ /* 0x000fc600078e020f */
[----:B------:R1:W-:Y:S04]  /*0370*/  STG.E desc[UR4][R6.64+0x8], R13 ;  /* 0x0000080d06007986 */ /* 0x0003e8000c101904 */
[----:B------:R1:W-:Y:S01]  /*0380*/  STG.E desc[UR4][R6.64+0xc], R15 ;  /* 0x00000c0f06007986 */ /* 0x0003e2000c101904 */
[----:B------:R-:W-:Y:S05]  /*0390*/  @!P0 BRA P1, `(.L_x_3) ;  /* 0xfffffffc00bc8947 */ /* 0x000fea000083ffff */
[----:B------:R-:W-:Y:S05]  /*03a0*/  EXIT ;  /* 0x000000000000794d */ /* 0x000fea0003800000 */
.L_x_4:
[----:B------:R-:W-:-:S00]  /*03b0*/  BRA `(.L_x_4) ;  /* 0xfffffffc00fc7947 */ /* 0x000fc0000383ffff */
[----:B------:R-:W-:-:S00]  /*03c0*/  NOP ;  /* 0x0000000000007918 */ /* 0x000fc00000000000 */
        /* <DEDUP_REMOVED lines=11> */
.L_x_54:


//--------------------- .text._Z22serialsum_accrossblockPjij --------------------------
	.section	.text._Z22serialsum_accrossblockPjij,"ax",@progbits
	.align	128
        .global         _Z22serialsum_accrossblockPjij
        .type           _Z22serialsum_accrossblockPjij,@function
        .size           _Z22serialsum_accrossblockPjij,(.L_x_55 - _Z22serialsum_accrossblockPjij)
        .other          _Z22serialsum_accrossblockPjij,@"STO_CUDA_ENTRY STV_DEFAULT"
_Z22serialsum_accrossblockPjij:
.text._Z22serialsum_accrossblockPjij:
[----:B------:R-:W-:Y:S01]  /*0000*/  LDC R1, c[0x0][0x37c] ;  /* 0x0000df00ff017b82 */ /* 0x000fe20000000800 */
[----:B------:R-:W0:Y:S07]  /*0010*/  S2R R0, SR_TID.X ;  /* 0x0000000000007919 */ /* 0x000e2e0000002100 */
[----:B------:R-:W1:Y:S01]  /*0020*/  LDC.64 R8, c[0x0][0x388] ;  /* 0x0000e200ff087b82 */ /* 0x000e620000000a00 */
[----:B------:R-:W1:Y:S01]  /*0030*/  LDCU UR4, c[0x0][0x360] ;  /* 0x00006c00ff0477ac */ /* 0x000e620008000800 */
[----:B------:R-:W0:Y:S01]  /*0040*/  S2R R3, SR_CTAID.X ;  /* 0x0000000000037919 */ /* 0x000e220000002500 */
[----:B-1----:R-:W-:-:S04]  /*0050*/  IMAD R8, R8, UR4, RZ ;  /* 0x0000000408087c24 */ /* 0x002fc8000f8e02ff */
[----:B------:R-:W-:Y:S02]  /*0060*/  IMAD R2, R8, UR4, RZ ;  /* 0x0000000408027c24 */ /* 0x000fe4000f8e02ff */
[----:B0-----:R-:W-:-:S04]  /*0070*/  IMAD R0, R3, UR4, R0 ;  /* 0x0000000403007c24 */ /* 0x001fc8000f8e0200 */
[----:B------:R-:W-:-:S04]  /*0080*/  IMAD R3, R0, R2, RZ ;  /* 0x0000000200037224 */ /* 0x000fc800078e02ff */
[----:B------:R-:W-:Y:S01]  /*0090*/  IMAD R0, R8, 0x2, R3 ;  /* 0x0000000208007824 */ /* 0x000fe200078e0203 */
[----:B------:R-:W-:-:S04]  /*00a0*/  VIADDMNMX.U32 R9, R3, R2, R9, PT ;  /* 0x0000000203097246 */ /* 0x000fc80003800009 */
[----:B------:R-:W-:-:S04]  /*00b0*/  IADD3 R0, PT, PT, R0, -0x1, RZ ;  /* 0xffffffff00007810 */ /* 0x000fc80007ffe0ff */
[----:B------:R-:W-:-:S13]  /*00c0*/  ISETP.GT.U32.AND P0, PT, R9, R0, PT ;  /* 0x000000000900720c */ /* 0x000fda0003f04070 */
[----:B------:R-:W-:Y:S05]  /*00d0*/  @!P0 EXIT ;  /* 0x000000000000894d */ /* 0x000fea0003800000 */
[----:B------:R-:W0:Y:S08]  /*00e0*/  LDC.64 R12, c[0x0][0x358] ;  /* 0x0000d600ff0c7b82 */ /* 0x000e300000000a00 */
[----:B------:R-:W1:Y:S02]  /*00f0*/  LDC.64 R6, c[0x0][0x380] ;  /* 0x0000e000ff067b82 */ /* 0x000e640000000a00 */
.L_x_5:
[----:B0-----:R-:W-:Y:S01]  /*0100*/  R2UR UR6, R12 ;  /* 0x000000000c0672ca */ /* 0x001fe200000e0000 */
[C---:B------:R-:W-:Y:S01]  /*0110*/  IMAD.IADD R3, R0.reuse, 0x1, -R8 ;  /* 0x0000000100037824 */ /* 0x040fe200078e0a08 */
[C---:B------:R-:W-:Y:S01]  /*0120*/  R2UR UR7, R13.reuse ;  /* 0x000000000d0772ca */ /* 0x040fe200000e0000 */
[--C-:B-12---:R-:W-:Y:S01]  /*0130*/  IMAD.WIDE.U32 R4, R0, 0x4, R6.reuse ;  /* 0x0000000400047825 */ /* 0x106fe200078e0006 */
[----:B------:R-:W-:Y:S02]  /*0140*/  R2UR UR4, R12 ;  /* 0x000000000c0472ca */ /* 0x000fe400000e0000 */
[----:B------:R-:W-:Y:S01]  /*0150*/  R2UR UR5, R13 ;  /* 0x000000000d0572ca */ /* 0x000fe200000e0000 */
[----:B------:R-:W-:-:S08]  /*0160*/  IMAD.WIDE.U32 R2, R3, 0x4, R6 ;  /* 0x0000000403027825 */ /* 0x000fd000078e0006 */
[----:B------:R-:W2:Y:S04]  /*0170*/  LDG.E R11, desc[UR6][R4.64] ;  /* 0x00000006040b7981 */ /* 0x000ea8000c1e1900 */
[----:B------:R-:W2:Y:S01]  /*0180*/  LDG.E R2, desc[UR4][R2.64] ;  /* 0x0000000402027981 */ /* 0x000ea2000c1e1900 */
[----:B------:R-:W-:-:S05]  /*0190*/  IMAD.IADD R0, R8, 0x1, R0 ;  /* 0x0000000108007824 */ /* 0x000fca00078e0200 */
[----:B------:R-:W-:Y:S02]  /*01a0*/  ISETP.GE.U32.AND P0, PT, R0, R9, PT ;  /* 0x000000090000720c */ /* 0x000fe40003f06070 */
[----:B--2---:R-:W-:-:S05]  /*01b0*/  IADD3 R11, PT, PT, R2, R11, RZ ;  /* 0x0000000b020b7210 */ /* 0x004fca0007ffe0ff */
[----:B------:R2:W-:Y:S06]  /*01c0*/  STG.E desc[UR4][R4.64], R11 ;  /* 0x0000000b04007986 */ /* 0x0005ec000c101904 */
[----:B------:R-:W-:Y:S05]  /*01d0*/  @!P0 BRA `(.L_x_5) ;  /* 0xfffffffc00c88947 */ /* 0x000fea000383ffff */
[----:B------:R-:W-:Y:S05]  /*01e0*/  EXIT ;  /* 0x000000000000794d */ /* 0x000fea0003800000 */
.L_x_6:
        /* <DEDUP_REMOVED lines=9> */
.L_x_55:


//--------------------- .text._Z11mergethreadPjij --------------------------
	.section	.text._Z11mergethreadPjij,"ax",@progbits
	.align	128
        .global         _Z11mergethreadPjij
        .type           _Z11mergethreadPjij,@function
        .size           _Z11mergethreadPjij,(.L_x_56 - _Z11mergethreadPjij)
        .other          _Z11mergethreadPjij,@"STO_CUDA_ENTRY STV_DEFAULT"
_Z11mergethreadPjij:
.text._Z11mergethreadPjij:
[----:B------:R-:W-:Y:S01]  /*0000*/  LDC R1, c[0x0][0x37c] ;  /* 0x0000df00ff017b82 */ /* 0x000fe20000000800 */
[----:B------:R-:W0:Y:S02]  /*0010*/  S2R R3, SR_TID.X ;  /* 0x0000000000037919 */ /* 0x000e240000002100 */
[----:B0-----:R-:W-:-:S13]  /*0020*/  ISETP.NE.AND P0, PT, R3, RZ, PT ;  /* 0x000000ff0300720c */ /* 0x001fda0003f05270 */
[----:B------:R-:W-:Y:S05]  /*0030*/  @!P0 EXIT ;  /* 0x000000000000894d */ /* 0x000fea0003800000 */
[----:B------:R-:W0:Y:S01]  /*0040*/  S2R R0, SR_CTAID.X ;  /* 0x0000000000007919 */ /* 0x000e220000002500 */
[----:B------:R-:W1:Y:S01]  /*0050*/  LDC.64 R8, c[0x0][0x388] ;  /* 0x0000e200ff087b82 */ /* 0x000e620000000a00 */
[----:B------:R-:W0:Y:S02]  /*0060*/  LDCU UR4, c[0x0][0x360] ;  /* 0x00006c00ff0477ac */ /* 0x000e240008000800 */
[----:B0-----:R-:W-:-:S04]  /*0070*/  IMAD R3, R0, UR4, R3 ;  /* 0x0000000400037c24 */ /* 0x001fc8000f8e0203 */
[----:B-1----:R-:W-:-:S04]  /*0080*/  IMAD R5, R3, R8, RZ ;  /* 0x0000000803057224 */ /* 0x002fc800078e02ff */
[----:B------:R-:W-:-:S05]  /*0090*/  VIADD R7, R5, 0xffffffff ;  /* 0xffffffff05077836 */ /* 0x000fca0000000000 */
[----:B------:R-:W-:-:S04]  /*00a0*/  VIADDMNMX.U32 R0, R7, R8, R9, PT ;  /* 0x0000000807007246 */ /* 0x000fc80003800009 */
[----:B------:R-:W-:-:S13]  /*00b0*/  ISETP.GT.U32.AND P0, PT, R0, R5, PT ;  /* 0x000000050000720c */ /* 0x000fda0003f04070 */
[----:B------:R-:W-:Y:S05]  /*00c0*/  @!P0 EXIT ;  /* 0x000000000000894d */ /* 0x000fea0003800000 */
[----:B------:R-:W0:Y:S01]  /*00d0*/  LDC.64 R2, c[0x0][0x380] ;  /* 0x0000e000ff027b82 */ /* 0x000e220000000a00 */
[----:B------:R-:W1:Y:S01]  /*00e0*/  LDCU.64 UR4, c[0x0][0x358] ;  /* 0x00006b00ff0477ac */ /* 0x000e620008000a00 */
[----:B------:R-:W-:-:S05]  /*00f0*/  VIADDMNMX.U32 R4, R5, 0x1, R0, !PT ;  /* 0x0000000105047846 */ /* 0x000fca0007800000 */
[----:B------:R-:W-:Y:S01]  /*0100*/  IMAD.IADD R6, R4, 0x1, -R5 ;  /* 0x0000000104067824 */ /* 0x000fe200078e0a05 */
[----:B------:R-:W-:-:S04]  /*0110*/  IADD3 R4, PT, PT, R5, -R4, RZ ;  /* 0x8000000405047210 */ /* 0x000fc80007ffe0ff */
[----:B------:R-:W-:Y:S02]  /*0120*/  LOP3.LUT P1, R8, R6, 0x3, RZ, 0xc0, !PT ;  /* 0x0000000306087812 */ /* 0x000fe4000782c0ff */
[----:B------:R-:W-:Y:S01]  /*0130*/  ISETP.GT.U32.AND P0, PT, R4, -0x4, PT ;  /* 0xfffffffc0400780c */ /* 0x000fe20003f04070 */
[----:B0-----:R-:W-:-:S05]  /*0140*/  IMAD.WIDE.U32 R6, R7, 0x4, R2 ;  /* 0x0000000407067825 */ /* 0x001fca00078e0002 */
[----:B-1----:R0:W5:Y:S01]  /*0150*/  LDG.E R4, desc[UR4][R6.64] ;  /* 0x0000000406047981 */ /* 0x002162000c1e1900 */
[----:B------:R-:W-:Y:S04]  /*0160*/  BSSY.RECONVERGENT B0, `(.L_x_7) ;  /* 0x0000011000007945 */ /* 0x000fe80003800200 */
[----:B------:R-:W-:Y:S05]  /*0170*/  @!P1 BRA `(.L_x_8) ;  /* 0x00000000003c9947 */ /* 0x000fea0003800000 */
[----:B0-----:R-:W-:-:S04]  /*0180*/  IMAD.WIDE.U32 R6, R5, 0x4, R2 ;  /* 0x0000000405067825 */ /* 0x001fc800078e0002 */
[----:B------:R-:W-:Y:S01]  /*0190*/  IMAD.IADD R5, R5, 0x1, R8 ;  /* 0x0000000105057824 */ /* 0x000fe200078e0208 */
[----:B------:R-:W-:Y:S01]  /*01a0*/  MOV R11, R7 ;  /* 0x00000007000b7202 */ /* 0x000fe20000000f00 */
[----:B------:R-:W-:Y:S02]  /*01b0*/  IMAD.MOV.U32 R10, RZ, RZ, R6 ;  /* 0x000000ffff0a7224 */ /* 0x000fe400078e0006 */
[----:B------:R-:W-:-:S07]  /*01c0*/  IMAD.MOV R8, RZ, RZ, -R8 ;  /* 0x000000ffff087224 */ /* 0x000fce00078e0a08 */
.L_x_9:
[----:B-1----:R-:W-:Y:S01]  /*01d0*/  IMAD.MOV.U32 R6, RZ, RZ, R10 ;  /* 0x000000ffff067224 */ /* 0x002fe200078e000a */
[----:B------:R-:W-:-:S05]  /*01e0*/  MOV R7, R11 ;  /* 0x0000000b00077202 */ /* 0x000fca0000000f00 */
[----:B------:R-:W2:Y:S01]  /*01f0*/  LDG.E R9, desc[UR4][R6.64] ;  /* 0x0000000406097981 */ /* 0x000ea2000c1e1900 */
[----:B------:R-:W-:Y:S01]  /*0200*/  VIADD R8, R8, 0x1 ;  /* 0x0000000108087836 */ /* 0x000fe20000000000 */
[----:B------:R-:W-:-:S04]  /*0210*/  IADD3 R10, P2, PT, R6, 0x4, RZ ;  /* 0x00000004060a7810 */ /* 0x000fc80007f5e0ff */
[----:B------:R-:W-:Y:S02]  /*0220*/  ISETP.NE.AND P1, PT, R8, RZ, PT ;  /* 0x000000ff0800720c */ /* 0x000fe40003f25270 */
[----:B------:R-:W-:Y:S01]  /*0230*/  IADD3.X R11, PT, PT, RZ, R7, RZ, P2, !PT ;  /* 0x00000007ff0b7210 */ /* 0x000fe200017fe4ff */
[----:B--2--5:R-:W-:-:S05]  /*0240*/  IMAD.IADD R9, R4, 0x1, R9 ;  /* 0x0000000104097824 */ /* 0x024fca00078e0209 */
[----:B------:R1:W-:Y:S05]  /*0250*/  STG.E desc[UR4][R6.64], R9 ;  /* 0x0000000906007986 */ /* 0x0003ea000c101904 */
[----:B------:R-:W-:Y:S05]  /*0260*/  @P1 BRA `(.L_x_9) ;  /* 0xfffffffc00d81947 */ /* 0x000fea000383ffff */
.L_x_8:
[----:B------:R-:W-:Y:S05]  /*0270*/  BSYNC.RECONVERGENT B0 ;  /* 0x0000000000007941 */ /* 0x000fea0003800200 */
.L_x_7:
[----:B------:R-:W-:Y:S05]  /*0280*/  @P0 EXIT ;  /* 0x000000000000094d */ /* 0x000fea0003800000 */
[C---:B------:R-:W-:Y:S01]  /*0290*/  IMAD.WIDE.U32 R2, R5.reuse, 0x4, R2 ;  /* 0x0000000405027825 */ /* 0x040fe200078e0002 */
[----:B------:R-:W-:Y:S02]  /*02a0*/  ISETP.GE.U32.AND P2, PT, R5, R0, PT ;  /* 0x000000000500720c */ /* 0x000fe40003f46070 */
[----:B------:R-:W-:-:S05]  /*02b0*/  IADD3 R2, P0, PT, R2, 0x8, RZ ;  /* 0x0000000802027810 */ /* 0x000fca0007f1e0ff */
[----:B------:R-:W-:-:S06]  /*02c0*/  IMAD.X R3, RZ, RZ, R3, P0 ;  /* 0x000000ffff037224 */ /* 0x000fcc00000e0603 */
[----:B01----:R-:W2:Y:S04]  /*02d0*/  @P2 LDG.E R7, desc[UR4][R2.64+-0x8] ;  /* 0xfffff80402072981 */ /* 0x003ea8000c1e1900 */
[----:B------:R-:W3:Y:S04]  /*02e0*/  @P2 LDG.E R9, desc[UR4][R2.64+-0x4] ;  /* 0xfffffc0402092981 */ /* 0x000ee8000c1e1900 */
[----:B------:R-:W4:Y:S04]  /*02f0*/  @P2 LDG.E R11, desc[UR4][R2.64] ;  /* 0x00000004020b2981 */ /* 0x000f28000c1e1900 */
[----:B------:R-:W4:Y:S01]  /*0300*/  @P2 LDG.E R13, desc[UR4][R2.64+0x4] ;  /* 0x00000404020d2981 */ /* 0x000f22000c1e1900 */
[----:B------:R-:W-:Y:S01]  /*0310*/  @P2 VIADD R5, R5, 0x4 ;  /* 0x0000000405052836 */ /* 0x000fe20000000000 */
[----:B------:R-:W-:Y:S04]  /*0320*/  BSSY.RECONVERGENT B0, `(.L_x_10) ;  /* 0x000004b000007945 */ /* 0x000fe80003800200 */
[----:B------:R-:W-:-:S02]  /*0330*/  ISETP.GT.U32.AND P1, PT, R0, R5, PT ;  /* 0x000000050000720c */ /* 0x000fc40003f24070 */
[----:B------:R-:W-:-:S04]  /*0340*/  IADD3 R6, PT, PT, R0, -R5, RZ ;  /* 0x8000000500067210 */ /* 0x000fc80007ffe0ff */
[----:B------:R-:W-:Y:S02]  /*0350*/  ISETP.LE.U32.OR P1, PT, R6, 0xc, !P1 ;  /* 0x0000000c0600780c */ /* 0x000fe40004f23470 */
[----:B------:R-:W-:-:S05]  /*0360*/  @P2 IADD3 R6, P0, PT, R2, 0x10, RZ ;  /* 0x0000001002062810 */ /* 0x000fca0007f1e0ff */
[----:B------:R-:W-:Y:S01]  /*0370*/  @P2 IMAD.X R15, RZ, RZ, R3, P0 ;  /* 0x000000ffff0f2224 */ /* 0x000fe200000e0603 */
[----:B------:R-:W-:Y:S01]  /*0380*/  PLOP3.LUT P0, PT, P2, PT, PT, 0x8, 0x80 ;  /* 0x000000000080781c */ /* 0x000fe2000170e170 */
[C---:B--2--5:R-:W-:Y:S02]  /*0390*/  @P2 IMAD.IADD R7, R4.reuse, 0x1, R7 ;  /* 0x0000000104072824 */ /* 0x064fe400078e0207 */
[----:B---3--:R-:W-:-:S03]  /*03a0*/  @P2 IMAD.IADD R9, R4, 0x1, R9 ;  /* 0x0000000104092824 */ /* 0x008fc600078e0209 */
[----:B------:R-:W-:Y:S01]  /*03b0*/  @P2 STG.E desc[UR4][R2.64+-0x8], R7 ;  /* 0xfffff80702002986 */ /* 0x000fe2000c101904 */
[----:B----4-:R-:W-:-:S03]  /*03c0*/  @P2 IADD3 R11, PT, PT, R4, R11, RZ ;  /* 0x0000000b040b2210 */ /* 0x010fc60007ffe0ff */
[----:B------:R-:W-:Y:S01]  /*03d0*/  @P2 STG.E desc[UR4][R2.64+-0x4], R9 ;  /* 0xfffffc0902002986 */ /* 0x000fe2000c101904 */
[----:B------:R-:W-:-:S03]  /*03e0*/  @P2 IMAD.IADD R13, R4, 0x1, R13 ;  /* 0x00000001040d2824 */ /* 0x000fc600078e020d */
[----:B------:R-:W-:Y:S04]  /*03f0*/  @P2 STG.E desc[UR4][R2.64], R11 ;  /* 0x0000000b02002986 */ /* 0x000fe8000c101904 */
[----:B------:R0:W-:Y:S02]  /*0400*/  @P2 STG.E desc[UR4][R2.64+0x4], R13 ;  /* 0x0000040d02002986 */ /* 0x0001e4000c101904 */
[----:B0-----:R-:W-:Y:S01]  /*0410*/  @P2 MOV R2, R6 ;  /* 0x0000000600022202 */ /* 0x001fe20000000f00 */
[----:B------:R-:W-:Y:S01]  /*0420*/  @P2 IMAD.MOV.U32 R3, RZ, RZ, R15 ;  /* 0x000000ffff032224 */ /* 0x000fe200078e000f */
[----:B------:R-:W-:Y:S06]  /*0430*/  @P1 BRA `(.L_x_11) ;  /* 0x0000000000e41947 */ /* 0x000fec0003800000 */
[----:B------:R-:W-:Y:S01]  /*0440*/  PLOP3.LUT P0, PT, PT, PT, PT, 0x8, 0x80 ;  /* 0x000000000080781c */ /* 0x000fe20003f0e170 */
[----:B------:R-:W-:-:S12]  /*0450*/  VIADD R6, R0, 0xfffffff4 ;  /* 0xfffffff400067836 */ /* 0x000fd80000000000 */
.L_x_12:
[----:B------:R-:W2:Y:S04]  /*0460*/  LDG.E R8, desc[UR4][R2.64+0x8] ;  /* 0x0000080402087981 */ /* 0x000ea8000c1e1900 */
[----:B------:R-:W3:Y:S04]  /*0470*/  LDG.E R23, desc[UR4][R2.64+-0x8] ;  /* 0xfffff80402177981 */ /* 0x000ee8000c1e1900 */
[----:B------:R-:W4:Y:S04]  /*0480*/  LDG.E R17, desc[UR4][R2.64+0x20] ;  /* 0x0000200402117981 */ /* 0x000f28000c1e1900 */
[----:B------:R-:W5:Y:S04]  /*0490*/  LDG.E R25, desc[UR4][R2.64+-0x4] ;  /* 0xfffffc0402197981 */ /* 0x000f68000c1e1900 */
        /* <DEDUP_REMOVED lines=11> */
[----:B------:R-:W5:Y:S01]  /*0550*/  LDG.E R9, desc[UR4][R2.64+0x34] ;  /* 0x0000340402097981 */ /* 0x000f62000c1e1900 */
[----:B------:R-:W-:-:S05]  /*0560*/  VIADD R5, R5, 0x10 ;  /* 0x0000001005057836 */ /* 0x000fca0000000000 */
[----:B------:R-:W-:Y:S01]  /*0570*/  ISETP.GE.U32.AND P1, PT, R5, R6, PT ;  /* 0x000000060500720c */ /* 0x000fe20003f26070 */
[C---:B--2---:R-:W-:Y:S01]  /*0580*/  IMAD.IADD R8, R4.reuse, 0x1, R8 ;  /* 0x0000000104087824 */ /* 0x044fe200078e0208 */
[----:B---3--:R-:W-:-:S04]  /*0590*/  IADD3 R23, PT, PT, R4, R23, RZ ;  /* 0x0000001704177210 */ /* 0x008fc80007ffe0ff */
[----:B------:R0:W-:Y:S01]  /*05a0*/  STG.E desc[UR4][R2.64+0x8], R8 ;  /* 0x0000080802007986 */ /* 0x0001e2000c101904 */
[----:B----4-:R-:W-:-:S03]  /*05b0*/  IMAD.IADD R17, R4, 0x1, R17 ;  /* 0x0000000104117824 */ /* 0x010fc600078e0211 */
[----:B------:R-:W-:Y:S01]  /*05c0*/  STG.E desc[UR4][R2.64+-0x8], R23 ;  /* 0xfffff81702007986 */ /* 0x000fe2000c101904 */
[----:B-----5:R-:W-:-:S03]  /*05d0*/  IMAD.IADD R25, R4, 0x1, R25 ;  /* 0x0000000104197824 */ /* 0x020fc600078e0219 */
[----:B------:R1:W-:Y:S01]  /*05e0*/  STG.E desc[UR4][R2.64+0x20], R17 ;  /* 0x0000201102007986 */ /* 0x0003e2000c101904 */
[----:B0-----:R-:W-:Y:S01]  /*05f0*/  IADD3 R8, P2, PT, R2, 0x40, RZ ;  /* 0x0000004002087810 */ /* 0x001fe20007f5e0ff */
[C---:B------:R-:W-:Y:S01]  /*0600*/  IMAD.IADD R27, R4.reuse, 0x1, R27 ;  /* 0x00000001041b7824 */ /* 0x040fe200078e021b */
[C---:B------:R-:W-:Y:S01]  /*0610*/  IADD3 R29, PT, PT, R4.reuse, R29, RZ ;  /* 0x0000001d041d7210 */ /* 0x040fe20007ffe0ff */
[C---:B------:R-:W-:Y:S02]  /*0620*/  IMAD.IADD R10, R4.reuse, 0x1, R10 ;  /* 0x00000001040a7824 */ /* 0x040fe400078e020a */
[----:B-1----:R-:W-:Y:S01]  /*0630*/  IMAD.X R17, RZ, RZ, R3, P2 ;  /* 0x000000ffff117224 */ /* 0x002fe200010e0603 */
[C---:B------:R-:W-:Y:S01]  /*0640*/  IADD3 R23, PT, PT, R4.reuse, R12, RZ ;  /* 0x0000000c04177210 */ /* 0x040fe20007ffe0ff */
[C---:B------:R-:W-:Y:S02]  /*0650*/  IMAD.IADD R14, R4.reuse, 0x1, R14 ;  /* 0x00000001040e7824 */ /* 0x040fe400078e020e */
[C---:B------:R-:W-:Y:S01]  /*0660*/  IMAD.IADD R21, R4.reuse, 0x1, R21 ;  /* 0x0000000104157824 */ /* 0x040fe200078e0215 */
[C---:B------:R-:W-:Y:S01]  /*0670*/  IADD3 R19, PT, PT, R4.reuse, R19, RZ ;  /* 0x0000001304137210 */ /* 0x040fe20007ffe0ff */
[C---:B------:R-:W-:Y:S01]  /*0680*/  IMAD.IADD R15, R4.reuse, 0x1, R15 ;  /* 0x00000001040f7824 */ /* 0x040fe200078e020f */
[C---:B------:R-:W-:Y:S01]  /*0690*/  IADD3 R7, PT, PT, R4.reuse, R7, RZ ;  /* 0x0000000704077210 */ /* 0x040fe20007ffe0ff */
[----:B------:R-:W-:-:S02]  /*06a0*/  IMAD.IADD R13, R4, 0x1, R13 ;  /* 0x00000001040d7824 */ /* 0x000fc400078e020d */
[C---:B------:R-:W-:Y:S01]  /*06b0*/  IMAD.IADD R11, R4.reuse, 0x1, R11 ;  /* 0x00000001040b7824 */ /* 0x040fe200078e020b */
[----:B------:R-:W-:Y:S01]  /*06c0*/  IADD3 R9, PT, PT, R4, R9, RZ ;  /* 0x0000000904097210 */ /* 0x000fe20007ffe0ff */
[----:B------:R-:W-:Y:S04]  /*06d0*/  STG.E desc[UR4][R2.64+-0x4], R25 ;  /* 0xfffffc1902007986 */ /* 0x000fe8000c101904 */
        /* <DEDUP_REMOVED lines=11> */
[----:B------:R0:W-:Y:S02]  /*0790*/  STG.E desc[UR4][R2.64+0x34], R9 ;  /* 0x0000340902007986 */ /* 0x0001e4000c101904 */
[----:B0-----:R-:W-:Y:S01]  /*07a0*/  MOV R2, R8 ;  /* 0x0000000800027202 */ /* 0x001fe20000000f00 */
[----:B------:R-:W-:Y:S01]  /*07b0*/  IMAD.MOV.U32 R3, RZ, RZ, R17 ;  /* 0x000000ffff037224 */ /* 0x000fe200078e0011 */
[----:B------:R-:W-:Y:S06]  /*07c0*/  @!P1 BRA `(.L_x_12) ;  /* 0xfffffffc00249947 */ /* 0x000fec000383ffff */
.L_x_11:
[----:B------:R-:W-:Y:S05]  /*07d0*/  BSYNC.RECONVERGENT B0 ;  /* 0x0000000000007941 */ /* 0x000fea0003800200 */
.L_x_10:
[CC--:B------:R-:W-:Y:S01]  /*07e0*/  ISETP.GT.U32.AND P1, PT, R0.reuse, R5.reuse, PT ;  /* 0x000000050000720c */ /* 0x0c0fe20003f24070 */
[----:B------:R-:W-:Y:S01]  /*07f0*/  BSSY.RECONVERGENT B0, `(.L_x_13) ;  /* 0x0000022000007945 */ /* 0x000fe20003800200 */
[----:B------:R-:W-:-:S04]  /*0800*/  IADD3 R6, PT, PT, R0, -R5, RZ ;  /* 0x8000000500067210 */ /* 0x000fc80007ffe0ff */
[----:B------:R-:W-:-:S13]  /*0810*/  ISETP.LE.U32.OR P1, PT, R6, 0x4, !P1 ;  /* 0x000000040600780c */ /* 0x000fda0004f23470 */
[----:B------:R-:W-:Y:S05]  /*0820*/  @P1 BRA `(.L_x_14) ;  /* 0x0000000000781947 */ /* 0x000fea0003800000 */
[----:B------:R-:W2:Y:S04]  /*0830*/  LDG.E R7, desc[UR4][R2.64+-0x8] ;  /* 0xfffff80402077981 */ /* 0x000ea8000c1e1900 */
[----:B------:R-:W3:Y:S04]  /*0840*/  LDG.E R9, desc[UR4][R2.64+-0x4] ;  /* 0xfffffc0402097981 */ /* 0x000ee8000c1e1900 */
[----:B------:R-:W4:Y:S04]  /*0850*/  LDG.E R11, desc[UR4][R2.64] ;  /* 0x00000004020b7981 */ /* 0x000f28000c1e1900 */
[----:B------:R-:W5:Y:S04]  /*0860*/  LDG.E R13, desc[UR4][R2.64+0x4] ;  /* 0x00000404020d7981 */ /* 0x000f68000c1e1900 */
[----:B------:R-:W5:Y:S04]  /*0870*/  LDG.E R15, desc[UR4][R2.64+0x8] ;  /* 0x00000804020f7981 */ /* 0x000f68000c1e1900 */
[----:B------:R-:W5:Y:S04]  /*0880*/  LDG.E R17, desc[UR4][R2.64+0xc] ;  /* 0x00000c0402117981 */ /* 0x000f68000c1e1900 */
[----:B------:R-:W5:Y:S04]  /*0890*/  LDG.E R19, desc[UR4][R2.64+0x10] ;  /* 0x0000100402137981 */ /* 0x000f68000c1e1900 */
[----:B------:R-:W5:Y:S01]  /*08a0*/  LDG.E R21, desc[UR4][R2.64+0x14] ;  /* 0x0000140402157981 */ /* 0x000f62000c1e1900 */
[----:B------:R-:W-:-:S02]  /*08b0*/  IADD3 R6, P1, PT, R2, 0x20, RZ ;  /* 0x0000002002067810 */ /* 0x000fc40007f3e0ff */
[----:B------:R-:W-:Y:S02]  /*08c0*/  PLOP3.LUT P0, PT, PT, PT, PT, 0x8, 0x80 ;  /* 0x000000000080781c */ /* 0x000fe40003f0e170 */
[----:B------:R-:W-:Y:S01]  /*08d0*/  IADD3 R5, PT, PT, R5, 0x8, RZ ;  /* 0x0000000805057810 */ /* 0x000fe20007ffe0ff */
[C---:B--2---:R-:W-:Y:S01]  /*08e0*/  IMAD.IADD R7, R4.reuse, 0x1, R7 ;  /* 0x0000000104077824 */ /* 0x044fe200078e0207 */
[----:B---3--:R-:W-:-:S04]  /*08f0*/  IADD3 R9, PT, PT, R4, R9, RZ ;  /* 0x0000000904097210 */ /* 0x008fc80007ffe0ff */
[----:B------:R0:W-:Y:S01]  /*0900*/  STG.E desc[UR4][R2.64+-0x8], R7 ;  /* 0xfffff80702007986 */ /* 0x0001e2000c101904 */
[----:B----4-:R-:W-:-:S03]  /*0910*/  IMAD.IADD R11, R4, 0x1, R11 ;  /* 0x00000001040b7824 */ /* 0x010fc600078e020b */
[----:B------:R-:W-:Y:S01]  /*0920*/  STG.E desc[UR4][R2.64+-0x4], R9 ;  /* 0xfffffc0902007986 */ /* 0x000fe2000c101904 */
[----:B-----5:R-:W-:-:S03]  /*0930*/  IADD3 R13, PT, PT, R4, R13, RZ ;  /* 0x0000000d040d7210 */ /* 0x020fc60007ffe0ff */
[----:B------:R-:W-:Y:S01]  /*0940*/  STG.E desc[UR4][R2.64], R11 ;  /* 0x0000000b02007986 */ /* 0x000fe2000c101904 */
[----:B------:R-:W-:-:S03]  /*0950*/  IMAD.IADD R15, R4, 0x1, R15 ;  /* 0x00000001040f7824 */ /* 0x000fc600078e020f */
[----:B------:R-:W-:Y:S01]  /*0960*/  STG.E desc[UR4][R2.64+0x4], R13 ;  /* 0x0000040d02007986 */ /* 0x000fe2000c101904 */
[----:B0-----:R-:W-:Y:S01]  /*0970*/  IMAD.X R7, RZ, RZ, R3, P1 ;  /* 0x000000ffff077224 */ /* 0x001fe200008e0603 */
[C---:B------:R-:W-:Y:S02]  /*0980*/  IADD3 R17, PT, PT, R4.reuse, R17, RZ ;  /* 0x0000001104117210 */ /* 0x040fe40007ffe0ff */
[----:B------:R-:W-:Y:S01]  /*0990*/  STG.E desc[UR4][R2.64+0x8], R15 ;  /* 0x0000080f02007986 */ /* 0x000fe2000c101904 */
[----:B------:R-:W-:-:S03]  /*09a0*/  IMAD.IADD R19, R4, 0x1, R19 ;  /* 0x0000000104137824 */ /* 0x000fc600078e0213 */
[----:B------:R-:W-:Y:S01]  /*09b0*/  STG.E desc[UR4][R2.64+0xc], R17 ;  /* 0x00000c1102007986 */ /* 0x000fe2000c101904 */
[----:B------:R-:W-:-:S03]  /*09c0*/  IADD3 R21, PT, PT, R4, R21, RZ ;  /* 0x0000001504157210 */ /* 0x000fc60007ffe0ff */
[----:B------:R-:W-:Y:S04]  /*09d0*/  STG.E desc[UR4][R2.64+0x10], R19 ;  /* 0x0000101302007986 */ /* 0x000fe8000c101904 */
[----:B------:R0:W-:Y:S02]  /*09e0*/  STG.E desc[UR4][R2.64+0x14], R21 ;  /* 0x0000141502007986 */ /* 0x0001e4000c101904 */
[----:B0-----:R-:W-:Y:S01]  /*09f0*/  IMAD.MOV.U32 R2, RZ, RZ, R6 ;  /* 0x000000ffff027224 */ /* 0x001fe200078e0006 */
[----:B------:R-:W-:-:S07]  /*0a00*/  MOV R3, R7 ;  /* 0x0000000700037202 */ /* 0x000fce0000000f00 */
.L_x_14:
[----:B------:R-:W-:Y:S05]  /*0a10*/  BSYNC.RECONVERGENT B0 ;  /* 0x0000000000007941 */ /* 0x000fea0003800200 */
.L_x_13:
[----:B------:R-:W-:-:S13]  /*0a20*/  ISETP.LT.U32.OR P0, PT, R5, R0, P0 ;  /* 0x000000000500720c */ /* 0x000fda0000701470 */
[----:B------:R-:W-:Y:S05]  /*0a30*/  @!P0 EXIT ;  /* 0x000000000000894d */ /* 0x000fea0003800000 */
[----:B------:R-:W2:Y:S04]  /*0a40*/  LDG.E R5, desc[UR4][R2.64+-0x8] ;  /* 0xfffff80402057981 */ /* 0x000ea8000c1e1900 */
[----:B------:R-:W3:Y:S04]  /*0a50*/  LDG.E R7, desc[UR4][R2.64+-0x4] ;  /* 0xfffffc0402077981 */ /* 0x000ee8000c1e1900 */
[----:B------:R-:W4:Y:S04]  /*0a60*/  LDG.E R9, desc[UR4][R2.64] ;  /* 0x0000000402097981 */ /* 0x000f28000c1e1900 */
[----:B------:R-:W5:Y:S01]  /*0a70*/  LDG.E R11, desc[UR4][R2.64+0x4] ;  /* 0x00000404020b7981 */ /* 0x000f62000c1e1900 */
[C---:B--2---:R-:W-:Y:S01]  /*0a80*/  IMAD.IADD R5, R4.reuse, 0x1, R5 ;  /* 0x0000000104057824 */ /* 0x044fe200078e0205 */
[----:B---3--:R-:W-:-:S04]  /*0a90*/  IADD3 R7, PT, PT, R4, R7, RZ ;  /* 0x0000000704077210 */ /* 0x008fc80007ffe0ff */
[----:B------:R-:W-:Y:S01]  /*0aa0*/  STG.E desc[UR4][R2.64+-0x8], R5 ;  /* 0xfffff80502007986 */ /* 0x000fe2000c101904 */
[----:B----4-:R-:W-:-:S03]  /*0ab0*/  IMAD.IADD R9, R4, 0x1, R9 ;  /* 0x0000000104097824 */ /* 0x010fc600078e0209 */
[----:B------:R-:W-:Y:S01]  /*0ac0*/  STG.E desc[UR4][R2.64+-0x4], R7 ;  /* 0xfffffc0702007986 */ /* 0x000fe2000c101904 */
[----:B-----5:R-:W-:-:S03]  /*0ad0*/  IADD3 R11, PT, PT, R4, R11, RZ ;  /* 0x0000000b040b7210 */ /* 0x020fc60007ffe0ff */
[----:B------:R-:W-:Y:S04]  /*0ae0*/  STG.E desc[UR4][R2.64], R9 ;  /* 0x0000000902007986 */ /* 0x000fe8000c101904 */
[----:B------:R-:W-:Y:S01]  /*0af0*/  STG.E desc[UR4][R2.64+0x4], R11 ;  /* 0x0000040b02007986 */ /* 0x000fe2000c101904 */
[----:B------:R-:W-:Y:S05]  /*0b00*/  EXIT ;  /* 0x000000000000794d */ /* 0x000fea0003800000 */
.L_x_15:
        /* <DEDUP_REMOVED lines=15> */
.L_x_56:


//--------------------- .text._Z23serialsum_accrossthreadPjij --------------------------
	.section	.text._Z23serialsum_accrossthreadPjij,"ax",@progbits
	.align	128
        .global         _Z23serialsum_accrossthreadPjij
        .type           _Z23serialsum_accrossthreadPjij,@function
        .size           _Z23serialsum_accrossthreadPjij,(.L_x_57 - _Z23serialsum_accrossthreadPjij)
        .other          _Z23serialsum_accrossthreadPjij,@"STO_CUDA_ENTRY STV_DEFAULT"
_Z23serialsum_accrossthreadPjij:
.text._Z23serialsum_accrossthreadPjij:
[----:B------:R-:W-:Y:S01]  /*0000*/  LDC R1, c[0x0][0x37c] ;  /* 0x0000df00ff017b82 */ /* 0x000fe20000000800 */
[----:B------:R-:W0:Y:S07]  /*0010*/  S2R R0, SR_TID.X ;  /* 0x0000000000007919 */ /* 0x000e2e0000002100 */
[----:B------:R-:W1:Y:S01]  /*0020*/  LDC.64 R2, c[0x0][0x388] ;  /* 0x0000e200ff027b82 */ /* 0x000e620000000a00 */
[----:B------:R-:W1:Y:S01]  /*0030*/  LDCU UR4, c[0x0][0x360] ;  /* 0x00006c00ff0477ac */ /* 0x000e620008000800 */
[----:B------:R-:W0:Y:S01]  /*0040*/  S2R R5, SR_CTAID.X ;  /* 0x0000000000057919 */ /* 0x000e220000002500 */
[----:B-1----:R-:W-:-:S02]  /*0050*/  IMAD R4, R2, UR4, RZ ;  /* 0x0000000402047c24 */ /* 0x002fc4000f8e02ff */
        /* <DEDUP_REMOVED lines=9> */
.L_x_16:
        /* <DEDUP_REMOVED lines=15> */
.L_x_17:
        /* <DEDUP_REMOVED lines=10> */
.L_x_57:


//--------------------- .text._Z9prefixsumPjS_ij  --------------------------
	.section	.text._Z9prefixsumPjS_ij,"ax",@progbits
	.align	128
        .global         _Z9prefixsumPjS_ij
        .type           _Z9prefixsumPjS_ij,@function
        .size           _Z9prefixsumPjS_ij,(.L_x_58 - _Z9prefixsumPjS_ij)
        .other          _Z9prefixsumPjS_ij,@"STO_CUDA_ENTRY STV_DEFAULT"
_Z9prefixsumPjS_ij:
.text._Z9prefixsumPjS_ij:
[----:B------:R-:W-:Y:S01]  /*0000*/  LDC R1, c[0x0][0x37c] ;  /* 0x0000df00ff017b82 */ /* 0x000fe20000000800 */
[----:B------:R-:W0:Y:S07]  /*0010*/  S2R R7, SR_TID.X ;  /* 0x0000000000077919 */ /* 0x000e2e0000002100 */
[----:B------:R-:W1:Y:S01]  /*0020*/  LDC.64 R8, c[0x0][0x390] ;  /* 0x0000e400ff087b82 */ /* 0x000e620000000a00 */
[----:B------:R-:W0:Y:S01]  /*0030*/  LDCU UR4, c[0x0][0x360] ;  /* 0x00006c00ff0477ac */ /* 0x000e220008000800 */
[----:B------:R-:W0:Y:S02]  /*0040*/  S2R R0, SR_CTAID.X ;  /* 0x0000000000007919 */ /* 0x000e240000002500 */
[----:B0-----:R-:W-:-:S04]  /*0050*/  IMAD R7, R0, UR4, R7 ;  /* 0x0000000400077c24 */ /* 0x001fc8000f8e0207 */
[----:B-1----:R-:W-:-:S05]  /*0060*/  IMAD R7, R7, R8, RZ ;  /* 0x0000000807077224 */ /* 0x002fca00078e02ff */
[----:B------:R-:W-:-:S13]  /*0070*/  ISETP.GE.U32.AND P0, PT, R7, R9, PT ;  /* 0x000000090700720c */ /* 0x000fda0003f06070 */
[----:B------:R-:W-:Y:S05]  /*0080*/  @P0 EXIT ;  /* 0x000000000000094d */ /* 0x000fea0003800000 */
[----:B------:R-:W0:Y:S01]  /*0090*/  LDC.64 R4, c[0x0][0x380] ;  /* 0x0000e000ff047b82 */ /* 0x000e220000000a00 */
[----:B------:R-:W1:Y:S07]  /*00a0*/  LDCU.64 UR4, c[0x0][0x358] ;  /* 0x00006b00ff0477ac */ /* 0x000e6e0008000a00 */
[----:B------:R-:W2:Y:S01]  /*00b0*/  LDC.64 R2, c[0x0][0x388] ;  /* 0x0000e200ff027b82 */ /* 0x000ea20000000a00 */
[----:B0-----:R-:W-:-:S06]  /*00c0*/  IMAD.WIDE R4, R7, 0x4, R4 ;  /* 0x0000000407047825 */ /* 0x001fcc00078e0204 */
[----:B-1----:R-:W3:Y:S01]  /*00d0*/  LDG.E R5, desc[UR4][R4.64] ;  /* 0x0000000404057981 */ /* 0x002ee2000c1e1900 */
[C---:B------:R-:W-:Y:S01]  /*00e0*/  VIADD R11, R7.reuse, 0x1 ;  /* 0x00000001070b7836 */ /* 0x040fe20000000000 */
[C---:B------:R-:W-:Y:S01]  /*00f0*/  VIADDMNMX.U32 R0, R7.reuse, R8, R9, PT ;  /* 0x0000000807007246 */ /* 0x040fe20003800009 */
[----:B--2---:R-:W-:-:S03]  /*0100*/  IMAD.WIDE R8, R7, 0x4, R2 ;  /* 0x0000000407087825 */ /* 0x004fc600078e0202 */
[----:B------:R-:W-:Y:S02]  /*0110*/  ISETP.GT.U32.AND P0, PT, R0, R11, PT ;  /* 0x0000000b0000720c */ /* 0x000fe40003f04070 */
[----:B---3--:R0:W-:Y:S11]  /*0120*/  STG.E desc[UR4][R8.64], R5 ;  /* 0x0000000508007986 */ /* 0x0081f6000c101904 */
[----:B------:R-:W-:Y:S05]  /*0130*/  @!P0 EXIT ;  /* 0x000000000000894d */ /* 0x000fea0003800000 */
[----:B------:R-:W-:Y:S01]  /*0140*/  VIADDMNMX.U32 R4, R7, 0x2, R0, !PT ;  /* 0x0000000207047846 */ /* 0x000fe20007800000 */
[----:B------:R-:W-:Y:S01]  /*0150*/  BSSY.RECONVERGENT B0, `(.L_x_18) ;  /* 0x0000025000007945 */ /* 0x000fe20003800200 */
[----:B0-----:R-:W-:Y:S01]  /*0160*/  LOP3.LUT R5, RZ, R7, RZ, 0x33, !PT ;  /* 0x00000007ff057212 */ /* 0x001fe200078e33ff */
[----:B------:R-:W-:-:S04]  /*0170*/  IMAD.MOV.U32 R9, RZ, RZ, R7 ;  /* 0x000000ffff097224 */ /* 0x000fc800078e0007 */
[----:B------:R-:W-:-:S05]  /*0180*/  IMAD.IADD R5, R4, 0x1, R5 ;  /* 0x0000000104057824 */ /* 0x000fca00078e0205 */
[----:B------:R-:W-:Y:S01]  /*0190*/  LOP3.LUT P0, R6, R5, 0x3, RZ, 0xc0, !PT ;  /* 0x0000000305067812 */ /* 0x000fe2000780c0ff */
[----:B------:R-:W-:-:S12]  /*01a0*/  IMAD.MOV.U32 R5, RZ, RZ, R11 ;  /* 0x000000ffff057224 */ /* 0x000fd800078e000b */
[----:B------:R-:W-:Y:S05]  /*01b0*/  @!P0 BRA `(.L_x_19) ;  /* 0x0000000000788947 */ /* 0x000fea0003800000 */
[----:B------:R-:W-:Y:S01]  /*01c0*/  IMAD.WIDE.U32 R8, R7, 0x4, R2 ;  /* 0x0000000407087825 */ /* 0x000fe200078e0002 */
[----:B------:R-:W0:Y:S04]  /*01d0*/  LDCU.128 UR8, c[0x0][0x380] ;  /* 0x00007000ff0877ac */ /* 0x000e280008000c00 */
[----:B------:R1:W5:Y:S01]  /*01e0*/  LDG.E R13, desc[UR4][R8.64] ;  /* 0x00000004080d7981 */ /* 0x000362000c1e1900 */
[----:B------:R-:W-:Y:S01]  /*01f0*/  IMAD.MOV.U32 R10, RZ, RZ, 0x4 ;  /* 0x00000004ff0a7424 */ /* 0x000fe200078e00ff */
[----:B------:R-:W-:Y:S01]  /*0200*/  BSSY.RECONVERGENT B1, `(.L_x_20) ;  /* 0x0000018000017945 */ /* 0x000fe20003800200 */
[----:B------:R-:W-:Y:S02]  /*0210*/  IMAD.MOV.U32 R11, RZ, RZ, 0x0 ;  /* 0x00000000ff0b7424 */ /* 0x000fe400078e00ff */
[----:B------:R-:W-:-:S02]  /*0220*/  IMAD.MOV R6, RZ, RZ, -R6 ;  /* 0x000000ffff067224 */ /* 0x000fc400078e0a06 */
[----:B------:R-:W-:-:S03]  /*0230*/  IMAD.WIDE.U32 R10, R7, 0x4, R10 ;  /* 0x00000004070a7825 */ /* 0x000fc600078e000a */
[C---:B0-----:R-:W-:Y:S02]  /*0240*/  IADD3 R15, P0, PT, R10.reuse, UR10, RZ ;  /* 0x0000000a0a0f7c10 */ /* 0x041fe4000ff1e0ff */
[----:B------:R-:W-:Y:S02]  /*0250*/  IADD3 R14, P1, PT, R10, UR8, RZ ;  /* 0x000000080a0e7c10 */ /* 0x000fe4000ff3e0ff */
[C---:B------:R-:W-:Y:S02]  /*0260*/  IADD3.X R16, PT, PT, R11.reuse, UR11, RZ, P0, !PT ;  /* 0x0000000b0b107c10 */ /* 0x040fe400087fe4ff */
[----:B-1----:R-:W-:-:S09]  /*0270*/  IADD3.X R11, PT, PT, R11, UR9, RZ, P1, !PT ;  /* 0x000000090b0b7c10 */ /* 0x002fd20008ffe4ff */
.L_x_21:
[----:B------:R-:W-:Y:S02]  /*0280*/  IMAD.MOV.U32 R10, RZ, RZ, R14 ;  /* 0x000000ffff0a7224 */ /* 0x000fe400078e000e */
[----:B0-----:R-:W-:Y:S02]  /*0290*/  IMAD.MOV.U32 R8, RZ, RZ, R15 ;  /* 0x000000ffff087224 */ /* 0x001fe400078e000f */
[----:B------:R-:W-:Y:S02]  /*02a0*/  IMAD.MOV.U32 R9, RZ, RZ, R16 ;  /* 0x000000ffff097224 */ /* 0x000fe400078e0010 */
[----:B------:R0:W2:Y:S04]  /*02b0*/  LDG.E R10, desc[UR4][R10.64] ;  /* 0x000000040a0a7981 */ /* 0x0000a8000c1e1900 */
[----:B------:R-:W2:Y:S01]  /*02c0*/  LDG.E R12, desc[UR4][R8.64] ;  /* 0x00000004080c7981 */ /* 0x000ea2000c1e1900 */
[----:B------:R-:W-:Y:S01]  /*02d0*/  VIADD R6, R6, 0x1 ;  /* 0x0000000106067836 */ /* 0x000fe20000000000 */
[----:B------:R-:W-:-:S02]  /*02e0*/  IADD3 R15, P1, PT, R8, 0x4, RZ ;  /* 0x00000004080f7810 */ /* 0x000fc40007f3e0ff */
[----:B------:R-:W-:Y:S02]  /*02f0*/  IADD3 R14, P2, PT, R14, 0x4, RZ ;  /* 0x000000040e0e7810 */ /* 0x000fe40007f5e0ff */
[----:B------:R-:W-:Y:S01]  /*0300*/  ISETP.NE.AND P0, PT, R6, RZ, PT ;  /* 0x000000ff0600720c */ /* 0x000fe20003f05270 */
[----:B------:R-:W-:Y:S02]  /*0310*/  IMAD.X R16, RZ, RZ, R9, P1 ;  /* 0x000000ffff107224 */ /* 0x000fe400008e0609 */
[----:B0-----:R-:W-:Y:S01]  /*0320*/  IMAD.X R11, RZ, RZ, R11, P2 ;  /* 0x000000ffff0b7224 */ /* 0x001fe200010e060b */
[----:B--2--5:R-:W-:Y:S01]  /*0330*/  IADD3 R13, PT, PT, R12, R10, R13 ;  /* 0x0000000a0c0d7210 */ /* 0x024fe20007ffe00d */
[----:B------:R-:W-:Y:S02]  /*0340*/  IMAD.MOV.U32 R12, RZ, RZ, R5 ;  /* 0x000000ffff0c7224 */ /* 0x000fe400078e0005 */
[----:B------:R-:W-:Y:S02]  /*0350*/  VIADD R5, R5, 0x1 ;  /* 0x0000000105057836 */ /* 0x000fe40000000000 */
[----:B------:R0:W-:Y:S04]  /*0360*/  STG.E desc[UR4][R8.64], R13 ;  /* 0x0000000d08007986 */ /* 0x0001e8000c101904 */
[----:B------:R-:W-:Y:S05]  /*0370*/  @P0 BRA `(.L_x_21) ;  /* 0xfffffffc00c00947 */ /* 0x000fea000383ffff */
[----:B------:R-:W-:Y:S05]  /*0380*/  BSYNC.RECONVERGENT B1 ;  /* 0x0000000000017941 */ /* 0x000fea0003800200 */
.L_x_20:
[----:B0-----:R-:W-:-:S07]  /*0390*/  IMAD.MOV.U32 R9, RZ, RZ, R12 ;  /* 0x000000ffff097224 */ /* 0x001fce00078e000c */
.L_x_19:
[----:B------:R-:W-:Y:S05]  /*03a0*/  BSYNC.RECONVERGENT B0 ;  /* 0x0000000000007941 */ /* 0x000fea0003800200 */
.L_x_18:
[----:B------:R-:W-:-:S04]  /*03b0*/  IADD3 R4, PT, PT, -R7, -0x2, R4 ;  /* 0xfffffffe07047810 */ /* 0x000fc80007ffe104 */
[----:B------:R-:W-:-:S13]  /*03c0*/  ISETP.GE.U32.AND P0, PT, R4, 0x3, PT ;  /* 0x000000030400780c */ /* 0x000fda0003f06070 */
[----:B------:R-:W-:Y:S05]  /*03d0*/  @!P0 EXIT ;  /* 0x000000000000894d */ /* 0x000fea0003800000 */
[----:B------:R-:W-:Y:S01]  /*03e0*/  IMAD.WIDE.U32 R8, R9, 0x4, R2 ;  /* 0x0000000409087825 */ /* 0x000fe200078e0002 */
[----:B------:R-:W0:Y:S01]  /*03f0*/  LDCU.128 UR8, c[0x0][0x380] ;  /* 0x00007000ff0877ac */ /* 0x000e220008000c00 */
[C---:B------:R-:W-:Y:S02]  /*0400*/  ISETP.GE.U32.AND P1, PT, R5.reuse, R0, PT ;  /* 0x000000000500720c */ /* 0x040fe40003f26070 */
[----:B------:R-:W-:Y:S02]  /*0410*/  IMAD.MOV.U32 R6, RZ, RZ, 0x8 ;  /* 0x00000008ff067424 */ /* 0x000fe400078e00ff */
[----:B------:R1:W5:Y:S01]  /*0420*/  LDG.E R9, desc[UR4][R8.64] ;  /* 0x0000000408097981 */ /* 0x000362000c1e1900 */
[----:B------:R-:W-:Y:S02]  /*0430*/  IMAD.MOV.U32 R7, RZ, RZ, 0x0 ;  /* 0x00000000ff077424 */ /* 0x000fe400078e00ff */
[----:B------:R-:W-:Y:S01]  /*0440*/  IMAD.WIDE.U32 R6, R5, 0x4, R6 ;  /* 0x0000000405067825 */ /* 0x000fe200078e0006 */
[----:B------:R-:W-:Y:S02]  /*0450*/  BSSY.RECONVERGENT B0, `(.L_x_22) ;  /* 0x0000021000007945 */ /* 0x000fe40003800200 */
[----:B0-----:R-:W-:-:S02]  /*0460*/  IADD3 R2, P0, PT, R6, UR8, RZ ;  /* 0x0000000806027c10 */ /* 0x001fc4000ff1e0ff */
[----:B------:R-:W-:Y:S02]  /*0470*/  IADD3 R6, P2, PT, R6, UR10, RZ ;  /* 0x0000000a06067c10 */ /* 0x000fe4000ff5e0ff */
[C---:B------:R-:W-:Y:S02]  /*0480*/  IADD3.X R3, PT, PT, R7.reuse, UR9, RZ, P0, !PT ;  /* 0x0000000907037c10 */ /* 0x040fe400087fe4ff */
[----:B------:R-:W-:Y:S02]  /*0490*/  IADD3.X R7, PT, PT, R7, UR11, RZ, P2, !PT ;  /* 0x0000000b07077c10 */ /* 0x000fe400097fe4ff */
[----:B------:R-:W-:Y:S01]  /*04a0*/  PLOP3.LUT P0, PT, PT, PT, PT, 0x80, 0x8 ;  /* 0x000000000008781c */ /* 0x000fe20003f0f070 */
[----:B-1----:R-:W-:-:S12]  /*04b0*/  @!P1 BRA `(.L_x_23) ;  /* 0x0000000000689947 */ /* 0x002fd80003800000 */
[----:B------:R-:W2:Y:S04]  /*04c0*/  LDG.E R4, desc[UR4][R2.64+-0x8] ;  /* 0xfffff80402047981 */ /* 0x000ea8000c1e1900 */
[----:B------:R-:W2:Y:S02]  /*04d0*/  LDG.E R8, desc[UR4][R6.64+-0x8] ;  /* 0xfffff80406087981 */ /* 0x000ea4000c1e1900 */
[----:B--2--5:R-:W-:Y:S02]  /*04e0*/  IADD3 R11, PT, PT, R8, R4, R9 ;  /* 0x00000004080b7210 */ /* 0x024fe40007ffe009 */
[----:B------:R-:W2:Y:S04]  /*04f0*/  LDG.E R8, desc[UR4][R6.64+-0x4] ;  /* 0xfffffc0406087981 */ /* 0x000ea8000c1e1900 */
[----:B------:R-:W-:Y:S04]  /*0500*/  STG.E desc[UR4][R6.64+-0x8], R11 ;  /* 0xfffff80b06007986 */ /* 0x000fe8000c101904 */
[----:B------:R-:W2:Y:S04]  /*0510*/  LDG.E R4, desc[UR4][R2.64+-0x4] ;  /* 0xfffffc0402047981 */ /* 0x000ea8000c1e1900 */
[----:B------:R-:W3:Y:S01]  /*0520*/  LDG.E R9, desc[UR4][R6.64+0x4] ;  /* 0x0000040406097981 */ /* 0x000ee2000c1e1900 */
[----:B--2---:R-:W-:-:S03]  /*0530*/  IADD3 R13, PT, PT, R8, R4, R11 ;  /* 0x00000004080d7210 */ /* 0x004fc60007ffe00b */
[----:B------:R-:W2:Y:S04]  /*0540*/  LDG.E R8, desc[UR4][R6.64] ;  /* 0x0000000406087981 */ /* 0x000ea8000c1e1900 */
[----:B------:R0:W-:Y:S04]  /*0550*/  STG.E desc[UR4][R6.64+-0x4], R13 ;  /* 0xfffffc0d06007986 */ /* 0x0001e8000c101904 */
[----:B------:R-:W2:Y:S02]  /*0560*/  LDG.E R4, desc[UR4][R2.64] ;  /* 0x0000000402047981 */ /* 0x000ea4000c1e1900 */
[----:B--2---:R-:W-:-:S05]  /*0570*/  IADD3 R15, PT, PT, R8, R4, R13 ;  /* 0x00000004080f7210 */ /* 0x004fca0007ffe00d */
[----:B------:R-:W-:Y:S04]  /*0580*/  STG.E desc[UR4][R6.64], R15 ;  /* 0x0000000f06007986 */ /* 0x000fe8000c101904 */
[----:B------:R1:W3:Y:S01]  /*0590*/  LDG.E R4, desc[UR4][R2.64+0x4] ;  /* 0x0000040402047981 */ /* 0x0002e2000c1e1900 */
[----:B------:R-:W-:Y:S01]  /*05a0*/  IADD3 R8, P1, PT, R2, 0x10, RZ ;  /* 0x0000001002087810 */ /* 0x000fe20007f3e0ff */
[----:B------:R-:W-:-:S04]  /*05b0*/  VIADD R5, R5, 0x4 ;  /* 0x0000000405057836 */ /* 0x000fc80000000000 */
[----:B0-----:R-:W-:Y:S01]  /*05c0*/  IMAD.X R13, RZ, RZ, R3, P1 ;  /* 0x000000ffff0d7224 */ /* 0x001fe200008e0603 */
[----:B------:R-:W-:Y:S01]  /*05d0*/  PLOP3.LUT P0, PT, PT, PT, PT, 0x8, 0x80 ;  /* 0x000000000080781c */ /* 0x000fe20003f0e170 */
[----:B-1----:R-:W-:Y:S02]  /*05e0*/  IMAD.MOV.U32 R2, RZ, RZ, R8 ;  /* 0x000000ffff027224 */ /* 0x002fe400078e0008 */
[----:B------:R-:W-:Y:S01]  /*05f0*/  IMAD.MOV.U32 R3, RZ, RZ, R13 ;  /* 0x000000ffff037224 */ /* 0x000fe200078e000d */
[----:B---3--:R-:W-:Y:S02]  /*0600*/  IADD3 R9, PT, PT, R9, R4, R15 ;  /* 0x0000000409097210 */ /* 0x008fe40007ffe00f */
[----:B------:R-:W-:-:S05]  /*0610*/  IADD3 R4, P2, PT, R6, 0x10, RZ ;  /* 0x0000001006047810 */ /* 0x000fca0007f5e0ff */
[----:B------:R-:W-:Y:S01]  /*0620*/  IMAD.X R11, RZ, RZ, R7, P2 ;  /* 0x000000ffff0b7224 */ /* 0x000fe200010e0607 */
[----:B------:R0:W-:Y:S02]  /*0630*/  STG.E desc[UR4][R6.64+0x4], R9 ;  /* 0x0000040906007986 */ /* 0x0001e4000c101904 */
[----:B0-----:R-:W-:Y:S02]  /*0640*/  IMAD.MOV.U32 R6, RZ, RZ, R4 ;  /* 0x000000ffff067224 */ /* 0x001fe400078e0004 */
[----:B------:R-:W-:-:S07]  /*0650*/  IMAD.MOV.U32 R7, RZ, RZ, R11 ;  /* 0x000000ffff077224 */ /* 0x000fce00078e000b */
.L_x_23:
[----:B------:R-:W-:Y:S05]  /*0660*/  BSYNC.RECONVERGENT B0 ;  /* 0x0000000000007941 */ /* 0x000fea0003800200 */
.L_x_22:
[C---:B------:R-:W-:Y:S01]  /*0670*/  IMAD.IADD R4, R0.reuse, 0x1, -R5 ;  /* 0x0000000100047824 */ /* 0x040fe200078e0a05 */
[----:B------:R-:W-:Y:S01]  /*0680*/  ISETP.GT.U32.AND P1, PT, R0, R5, PT ;  /* 0x000000050000720c */ /* 0x000fe20003f24070 */
[----:B------:R-:W-:Y:S03]  /*0690*/  BSSY.RECONVERGENT B0, `(.L_x_24) ;  /* 0x000004f000007945 */ /* 0x000fe60003800200 */
[----:B------:R-:W-:-:S13]  /*06a0*/  ISETP.LE.U32.OR P1, PT, R4, 0xc, !P1 ;  /* 0x0000000c0400780c */ /* 0x000fda0004f23470 */
[----:B------:R-:W-:Y:S05]  /*06b0*/  @P1 BRA `(.L_x_25) ;  /* 0x0000000400301947 */ /* 0x000fea0003800000 */
[----:B------:R-:W-:Y:S01]  /*06c0*/  PLOP3.LUT P0, PT, PT, PT, PT, 0x8, 0x80 ;  /* 0x000000000080781c */ /* 0x000fe20003f0e170 */
[----:B------:R-:W-:-:S12]  /*06d0*/  VIADD R4, R0, 0xfffffff4 ;  /* 0xfffffff400047836 */ /* 0x000fd80000000000 */
.L_x_26:
[----:B------:R-:W2:Y:S04]  /*06e0*/  LDG.E R8, desc[UR4][R2.64+-0x8] ;  /* 0xfffff80402087981 */ /* 0x000ea8000c1e1900 */
[----:B------:R-:W2:Y:S02]  /*06f0*/  LDG.E R10, desc[UR4][R6.64+-0x8] ;  /* 0xfffff804060a7981 */ /* 0x000ea4000c1e1900 */
[----:B--2--5:R-:W-:Y:S02]  /*0700*/  IADD3 R9, PT, PT, R10, R8, R9 ;  /* 0x000000080a097210 */ /* 0x024fe40007ffe009 */
[----:B------:R-:W2:Y:S04]  /*0710*/  LDG.E R10, desc[UR4][R6.64+-0x4] ;  /* 0xfffffc04060a7981 */ /* 0x000ea8000c1e1900 */
[----:B------:R0:W-:Y:S04]  /*0720*/  STG.E desc[UR4][R6.64+-0x8], R9 ;  /* 0xfffff80906007986 */ /* 0x0001e8000c101904 */
[----:B------:R-:W2:Y:S02]  /*0730*/  LDG.E R8, desc[UR4][R2.64+-0x4] ;  /* 0xfffffc0402087981 */ /* 0x000ea4000c1e1900 */
[----:B--2---:R-:W-:-:S02]  /*0740*/  IADD3 R11, PT, PT, R10, R8, R9 ;  /* 0x000000080a0b7210 */ /* 0x004fc40007ffe009 */
[----:B------:R-:W2:Y:S04]  /*0750*/  LDG.E R10, desc[UR4][R6.64] ;  /* 0x00000004060a7981 */ /* 0x000ea8000c1e1900 */
[----:B------:R1:W-:Y:S04]  /*0760*/  STG.E desc[UR4][R6.64+-0x4], R11 ;  /* 0xfffffc0b06007986 */ /* 0x0003e8000c101904 */
[----:B------:R-:W2:Y:S04]  /*0770*/  LDG.E R8, desc[UR4][R2.64] ;  /* 0x0000000402087981 */ /* 0x000ea8000c1e1900 */
[----:B0-----:R-:W3:Y:S01]  /*0780*/  LDG.E R9, desc[UR4][R6.64+0x8] ;  /* 0x0000080406097981 */ /* 0x001ee2000c1e1900 */
[----:B--2---:R-:W-:-:S03]  /*0790*/  IADD3 R13, PT, PT, R10, R8, R11 ;  /* 0x000000080a0d7210 */ /* 0x004fc60007ffe00b */
[----:B------:R-:W2:Y:S04]  /*07a0*/  LDG.E R10, desc[UR4][R6.64+0x4] ;  /* 0x00000404060a7981 */ /* 0x000ea8000c1e1900 */
[----:B------:R-:W-:Y:S04]  /*07b0*/  STG.E desc[UR4][R6.64], R13 ;  /* 0x0000000d06007986 */ /* 0x000fe8000c101904 */
[----:B------:R-:W2:Y:S02]  /*07c0*/  LDG.E R8, desc[UR4][R2.64+0x4] ;  /* 0x0000040402087981 */ /* 0x000ea4000c1e1900 */
[----:B--2---:R-:W-:-:S02]  /*07d0*/  IADD3 R15, PT, PT, R10, R8, R13 ;  /* 0x000000080a0f7210 */ /* 0x004fc40007ffe00d */
[----:B------:R-:W1:Y:S04]  /*07e0*/  LDG.E R10, desc[UR4][R6.64+0xc] ;  /* 0x00000c04060a7981 */ /* 0x000e68000c1e1900 */
[----:B------:R-:W-:Y:S04]  /*07f0*/  STG.E desc[UR4][R6.64+0x4], R15 ;  /* 0x0000040f06007986 */ /* 0x000fe8000c101904 */
[----:B------:R-:W3:Y:S02]  /*0800*/  LDG.E R8, desc[UR4][R2.64+0x8] ;  /* 0x0000080402087981 */ /* 0x000ee4000c1e1900 */
[----:B---3--:R-:W-:-:S05]  /*0810*/  IADD3 R9, PT, PT, R9, R8, R15 ;  /* 0x0000000809097210 */ /* 0x008fca0007ffe00f */
[----:B------:R0:W-:Y:S04]  /*0820*/  STG.E desc[UR4][R6.64+0x8], R9 ;  /* 0x0000080906007986 */ /* 0x0001e8000c101904 */
[----:B------:R-:W1:Y:S02]  /*0830*/  LDG.E R8, desc[UR4][R2.64+0xc] ;  /* 0x00000c0402087981 */ /* 0x000e64000c1e1900 */
[----:B-1----:R-:W-:Y:S02]  /*0840*/  IADD3 R11, PT, PT, R10, R8, R9 ;  /* 0x000000080a0b7210 */ /* 0x002fe40007ffe009 */
        /* <DEDUP_REMOVED lines=22> */
[----:B------:R0:W-:Y:S04]  /*09b0*/  STG.E desc[UR4][R6.64+0x20], R13 ;  /* 0x0000200d06007986 */ /* 0x0001e8000c101904 */
[----:B------:R-:W2:Y:S02]  /*09c0*/  LDG.E R8, desc[UR4][R2.64+0x24] ;  /* 0x0000240402087981 */ /* 0x000ea4000c1e1900 */
[----:B--2---:R-:W-:-:S05]  /*09d0*/  IADD3 R15, PT, PT, R10, R8, R13 ;  /* 0x000000080a0f7210 */ /* 0x004fca0007ffe00d */
[----:B------:R-:W-:Y:S04]  /*09e0*/  STG.E desc[UR4][R6.64+0x24], R15 ;  /* 0x0000240f06007986 */ /* 0x000fe8000c101904 */
[----:B------:R-:W3:Y:S02]  /*09f0*/  LDG.E R8, desc[UR4][R2.64+0x28] ;  /* 0x0000280402087981 */ /* 0x000ee4000c1e1900 */
[----:B---3--:R-:W-:Y:S02]  /*0a00*/  IADD3 R17, PT, PT, R9, R8, R15 ;  /* 0x0000000809117210 */ /* 0x008fe40007ffe00f */
[----:B------:R-:W1:Y:S04]  /*0a10*/  LDG.E R9, desc[UR4][R6.64+0x2c] ;  /* 0x00002c0406097981 */ /* 0x000e68000c1e1900 */
[----:B------:R-:W-:Y:S04]  /*0a20*/  STG.E desc[UR4][R6.64+0x28], R17 ;  /* 0x0000281106007986 */ /* 0x000fe8000c101904 */
[----:B------:R-:W1:Y:S02]  /*0a30*/  LDG.E R8, desc[UR4][R2.64+0x2c] ;  /* 0x00002c0402087981 */ /* 0x000e64000c1e1900 */
[----:B-1----:R-:W-:-:S02]  /*0a40*/  IADD3 R11, PT, PT, R9, R8, R17 ;  /* 0x00000008090b7210 */ /* 0x002fc40007ffe011 */
[----:B------:R-:W0:Y:S04]  /*0a50*/  LDG.E R9, desc[UR4][R6.64+0x30] ;  /* 0x0000300406097981 */ /* 0x000e28000c1e1900 */
[----:B------:R1:W-:Y:S04]  /*0a60*/  STG.E desc[UR4][R6.64+0x2c], R11 ;  /* 0x00002c0b06007986 */ /* 0x0003e8000c101904 */
[----:B------:R-:W0:Y:S01]  /*0a70*/  LDG.E R8, desc[UR4][R2.64+0x30] ;  /* 0x0000300402087981 */ /* 0x000e22000c1e1900 */
[----:B------:R-:W-:Y:S01]  /*0a80*/  VIADD R5, R5, 0x10 ;  /* 0x0000001005057836 */ /* 0x000fe20000000000 */
[----:B0-----:R-:W-:-:S02]  /*0a90*/  IADD3 R13, PT, PT, R9, R8, R11 ;  /* 0x00000008090d7210 */ /* 0x001fc40007ffe00b */
[----:B------:R-:W2:Y:S04]  /*0aa0*/  LDG.E R9, desc[UR4][R6.64+0x34] ;  /* 0x0000340406097981 */ /* 0x000ea8000c1e1900 */
[----:B------:R-:W-:Y:S04]  /*0ab0*/  STG.E desc[UR4][R6.64+0x30], R13 ;  /* 0x0000300d06007986 */ /* 0x000fe8000c101904 */
[----:B------:R0:W2:Y:S01]  /*0ac0*/  LDG.E R8, desc[UR4][R2.64+0x34] ;  /* 0x0000340402087981 */ /* 0x0000a2000c1e1900 */
[----:B------:R-:W-:Y:S02]  /*0ad0*/  ISETP.GE.U32.AND P1, PT, R5, R4, PT ;  /* 0x000000040500720c */ /* 0x000fe40003f26070 */
[----:B------:R-:W-:-:S05]  /*0ae0*/  IADD3 R10, P2, PT, R2, 0x40, RZ ;  /* 0x00000040020a7810 */ /* 0x000fca0007f5e0ff */
[----:B0-----:R-:W-:Y:S02]  /*0af0*/  IMAD.X R3, RZ, RZ, R3, P2 ;  /* 0x000000ffff037224 */ /* 0x001fe400010e0603 */
[----:B------:R-:W-:Y:S01]  /*0b00*/  IMAD.MOV.U32 R2, RZ, RZ, R10 ;  /* 0x000000ffff027224 */ /* 0x000fe200078e000a */
[----:B--2---:R-:W-:Y:S02]  /*0b10*/  IADD3 R9, PT, PT, R9, R8, R13 ;  /* 0x0000000809097210 */ /* 0x004fe40007ffe00d */
[----:B------:R-:W-:-:S05]  /*0b20*/  IADD3 R8, P3, PT, R6, 0x40, RZ ;  /* 0x0000004006087810 */ /* 0x000fca0007f7e0ff */
[----:B-1----:R-:W-:Y:S01]  /*0b30*/  IMAD.X R11, RZ, RZ, R7, P3 ;  /* 0x000000ffff0b7224 */ /* 0x002fe200018e0607 */
[----:B------:R0:W-:Y:S02]  /*0b40*/  STG.E desc[UR4][R6.64+0x34], R9 ;  /* 0x0000340906007986 */ /* 0x0001e4000c101904 */
[----:B0-----:R-:W-:Y:S02]  /*0b50*/  IMAD.MOV.U32 R6, RZ, RZ, R8 ;  /* 0x000000ffff067224 */ /* 0x001fe400078e0008 */
[----:B------:R-:W-:Y:S01]  /*0b60*/  IMAD.MOV.U32 R7, RZ, RZ, R11 ;  /* 0x000000ffff077224 */ /* 0x000fe200078e000b */
[----:B------:R-:W-:Y:S06]  /*0b70*/  @!P1 BRA `(.L_x_26) ;  /* 0xfffffff800d89947 */ /* 0x000fec000383ffff */
.L_x_25:
[----:B------:R-:W-:Y:S05]  /*0b80*/  BSYNC.RECONVERGENT B0 ;  /* 0x0000000000007941 */ /* 0x000fea0003800200 */
.L_x_24:
[C---:B------:R-:W-:Y:S01]  /*0b90*/  IMAD.IADD R4, R0.reuse, 0x1, -R5 ;  /* 0x0000000100047824 */ /* 0x040fe200078e0a05 */
[----:B------:R-:W-:Y:S01]  /*0ba0*/  ISETP.GT.U32.AND P1, PT, R0, R5, PT ;  /* 0x000000050000720c */ /* 0x000fe20003f24070 */
[----:B------:R-:W-:Y:S03]  /*0bb0*/  BSSY.RECONVERGENT B0, `(.L_x_27) ;  /* 0x000002d000007945 */ /* 0x000fe60003800200 */
[----:B------:R-:W-:-:S13]  /*0bc0*/  ISETP.LE.U32.OR P1, PT, R4, 0x4, !P1 ;  /* 0x000000040400780c */ /* 0x000fda0004f23470 */
[----:B------:R-:W-:Y:S05]  /*0bd0*/  @P1 BRA `(.L_x_28) ;  /* 0x0000000000a81947 */ /* 0x000fea0003800000 */
        /* <DEDUP_REMOVED lines=15> */
[----:B--2---:R-:W-:-:S02]  /*0cd0*/  IADD3 R15, PT, PT, R8, R4, R13 ;  /* 0x00000004080f7210 */ /* 0x004fc40007ffe00d */
[----:B------:R-:W2:Y:S04]  /*0ce0*/  LDG.E R8, desc[UR4][R6.64+0x8] ;  /* 0x0000080406087981 */ /* 0x000ea8000c1e1900 */
[----:B------:R4:W-:Y:S04]  /*0cf0*/  STG.E desc[UR4][R6.64+0x4], R15 ;  /* 0x0000040f06007986 */ /* 0x0009e8000c101904 */
[----:B------:R-:W2:Y:S02]  /*0d00*/  LDG.E R4, desc[UR4][R2.64+0x8] ;  /* 0x0000080402047981 */ /* 0x000ea4000c1e1900 */
[----:B--2---:R-:W-:-:S02]  /*0d10*/  IADD3 R17, PT, PT, R8, R4, R15 ;  /* 0x0000000408117210 */ /* 0x004fc40007ffe00f */
[----:B------:R-:W1:Y:S04]  /*0d20*/  LDG.E R8, desc[UR4][R6.64+0xc] ;  /* 0x00000c0406087981 */ /* 0x000e68000c1e1900 */
[----:B------:R-:W-:Y:S04]  /*0d30*/  STG.E desc[UR4][R6.64+0x8], R17 ;  /* 0x0000081106007986 */ /* 0x000fe8000c101904 */
[----:B------:R-:W1:Y:S02]  /*0d40*/  LDG.E R4, desc[UR4][R2.64+0xc] ;  /* 0x00000c0402047981 */ /* 0x000e64000c1e1900 */
[----:B-1----:R-:W-:-:S02]  /*0d50*/  IADD3 R11, PT, PT, R8, R4, R17 ;  /* 0x00000004080b7210 */ /* 0x002fc40007ffe011 */
[----:B------:R-:W0:Y:S04]  /*0d60*/  LDG.E R8, desc[UR4][R6.64+0x10] ;  /* 0x0000100406087981 */ /* 0x000e28000c1e1900 */
[----:B------:R1:W-:Y:S04]  /*0d70*/  STG.E desc[UR4][R6.64+0xc], R11 ;  /* 0x00000c0b06007986 */ /* 0x0003e8000c101904 */
[----:B------:R-:W0:Y:S02]  /*0d80*/  LDG.E R4, desc[UR4][R2.64+0x10] ;  /* 0x0000100402047981 */ /* 0x000e24000c1e1900 */
[----:B0-----:R-:W-:-:S05]  /*0d90*/  IADD3 R13, PT, PT, R8, R4, R11 ;  /* 0x00000004080d7210 */ /* 0x001fca0007ffe00b */
[----:B------:R-:W-:Y:S04]  /*0da0*/  STG.E desc[UR4][R6.64+0x10], R13 ;  /* 0x0000100d06007986 */ /* 0x000fe8000c101904 */
[----:B------:R0:W3:Y:S01]  /*0db0*/  LDG.E R4, desc[UR4][R2.64+0x14] ;  /* 0x0000140402047981 */ /* 0x0000e2000c1e1900 */
[----:B------:R-:W-:Y:S01]  /*0dc0*/  IADD3 R8, P1, PT, R2, 0x20, RZ ;  /* 0x0000002002087810 */ /* 0x000fe20007f3e0ff */
[----:B------:R-:W-:-:S04]  /*0dd0*/  VIADD R5, R5, 0x8 ;  /* 0x0000000805057836 */ /* 0x000fc80000000000 */
[----:B----4-:R-:W-:Y:S01]  /*0de0*/  IMAD.X R15, RZ, RZ, R3, P1 ;  /* 0x000000ffff0f7224 */ /* 0x010fe200008e0603 */
[----:B------:R-:W-:Y:S01]  /*0df0*/  PLOP3.LUT P0, PT, PT, PT, PT, 0x8, 0x80 ;  /* 0x000000000080781c */ /* 0x000fe20003f0e170 */
[----:B0-----:R-:W-:Y:S02]  /*0e00*/  IMAD.MOV.U32 R2, RZ, RZ, R8 ;  /* 0x000000ffff027224 */ /* 0x001fe400078e0008 */
[----:B------:R-:W-:Y:S01]  /*0e10*/  IMAD.MOV.U32 R3, RZ, RZ, R15 ;  /* 0x000000ffff037224 */ /* 0x000fe200078e000f */
[----:B---3--:R-:W-:Y:S02]  /*0e20*/  IADD3 R9, PT, PT, R9, R4, R13 ;  /* 0x0000000409097210 */ /* 0x008fe40007ffe00d */
[----:B------:R-:W-:-:S05]  /*0e30*/  IADD3 R4, P2, PT, R6, 0x20, RZ ;  /* 0x0000002006047810 */ /* 0x000fca0007f5e0ff */
[----:B-1----:R-:W-:Y:S01]  /*0e40*/  IMAD.X R11, RZ, RZ, R7, P2 ;  /* 0x000000ffff0b7224 */ /* 0x002fe200010e0607 */
[----:B------:R0:W-:Y:S02]  /*0e50*/  STG.E desc[UR4][R6.64+0x14], R9 ;  /* 0x0000140906007986 */ /* 0x0001e4000c101904 */
[----:B0-----:R-:W-:Y:S02]  /*0e60*/  IMAD.MOV.U32 R6, RZ, RZ, R4 ;  /* 0x000000ffff067224 */ /* 0x001fe400078e0004 */
[----:B------:R-:W-:-:S07]  /*0e70*/  IMAD.MOV.U32 R7, RZ, RZ, R11 ;  /* 0x000000ffff077224 */ /* 0x000fce00078e000b */
.L_x_28:
[----:B------:R-:W-:Y:S05]  /*0e80*/  BSYNC.RECONVERGENT B0 ;  /* 0x0000000000007941 */ /* 0x000fea0003800200 */
.L_x_27:
[----:B------:R-:W-:-:S13]  /*0e90*/  ISETP.LT.U32.OR P0, PT, R5, R0, P0 ;  /* 0x000000000500720c */ /* 0x000fda0000701470 */
[----:B------:R-:W-:Y:S05]  /*0ea0*/  @!P0 EXIT ;  /* 0x000000000000894d */ /* 0x000fea0003800000 */
[----:B------:R-:W2:Y:S04]  /*0eb0*/  LDG.E R0, desc[UR4][R2.64+-0x8] ;  /* 0xfffff80402007981 */ /* 0x000ea8000c1e1900 */
[----:B------:R-:W2:Y:S02]  /*0ec0*/  LDG.E R4, desc[UR4][R6.64+-0x8] ;  /* 0xfffff80406047981 */ /* 0x000ea4000c1e1900 */
[----:B--2--5:R-:W-:Y:S02]  /*0ed0*/  IADD3 R9, PT, PT, R4, R0, R9 ;  /* 0x0000000004097210 */ /* 0x024fe40007ffe009 */
[----:B------:R-:W2:Y:S04]  /*0ee0*/  LDG.E R4, desc[UR4][R6.64+-0x4] ;  /* 0xfffffc0406047981 */ /* 0x000ea8000c1e1900 */
[----:B------:R-:W-:Y:S04]  /*0ef0*/  STG.E desc[UR4][R6.64+-0x8], R9 ;  /* 0xfffff80906007986 */ /* 0x000fe8000c101904 */
[----:B------:R-:W2:Y:S02]  /*0f00*/  LDG.E R0, desc[UR4][R2.64+-0x4] ;  /* 0xfffffc0402007981 */ /* 0x000ea4000c1e1900 */
[----:B--2---:R-:W-:-:S02]  /*0f10*/  IADD3 R5, PT, PT, R4, R0, R9 ;  /* 0x0000000004057210 */ /* 0x004fc40007ffe009 */
[----:B------:R-:W2:Y:S04]  /*0f20*/  LDG.E R4, desc[UR4][R6.64] ;  /* 0x0000000406047981 */ /* 0x000ea8000c1e1900 */
[----:B------:R-:W-:Y:S04]  /*0f30*/  STG.E desc[UR4][R6.64+-0x4], R5 ;  /* 0xfffffc0506007986 */ /* 0x000fe8000c101904 */
[----:B------:R-:W2:Y:S02]  /*0f40*/  LDG.E R0, desc[UR4][R2.64] ;  /* 0x0000000402007981 */ /* 0x000ea4000c1e1900 */
[----:B--2---:R-:W-:-:S02]  /*0f50*/  IADD3 R11, PT, PT, R4, R0, R5 ;  /* 0x00000000040b7210 */ /* 0x004fc40007ffe005 */
[----:B------:R-:W2:Y:S04]  /*0f60*/  LDG.E R4, desc[UR4][R6.64+0x4] ;  /* 0x0000040406047981 */ /* 0x000ea8000c1e1900 */
[----:B------:R-:W-:Y:S04]  /*0f70*/  STG.E desc[UR4][R6.64], R11 ;  /* 0x0000000b06007986 */ /* 0x000fe8000c101904 */
[----:B------:R-:W2:Y:S02]  /*0f80*/  LDG.E R0, desc[UR4][R2.64+0x4] ;  /* 0x0000040402007981 */ /* 0x000ea4000c1e1900 */
[----:B--2---:R-:W-:-:S05]  /*0f90*/  IADD3 R13, PT, PT, R4, R0, R11 ;  /* 0x00000000040d7210 */ /* 0x004fca0007ffe00b */
[----:B------:R-:W-:Y:S01]  /*0fa0*/  STG.E desc[UR4][R6.64+0x4], R13 ;  /* 0x0000040d06007986 */ /* 0x000fe2000c101904 */
[----:B------:R-:W-:Y:S05]  /*0fb0*/  EXIT ;  /* 0x000000000000794d */ /* 0x000fea0003800000 */
.L_x_29:
        /* <DEDUP_REMOVED lines=12> */
.L_x_58:


//--------------------- .text._Z7scatterPyPjS_ij  --------------------------
	.section	.text._Z7scatterPyPjS_ij,"ax",@progbits
	.align	128
        .global         _Z7scatterPyPjS_ij
        .type           _Z7scatterPyPjS_ij,@function
        .size           _Z7scatterPyPjS_ij,(.L_x_59 - _Z7scatterPyPjS_ij)
        .other          _Z7scatterPyPjS_ij,@"STO_CUDA_ENTRY STV_DEFAULT"
_Z7scatterPyPjS_ij:
.text._Z7scatterPyPjS_ij:
[----:B------:R-:W-:Y:S01]  /*0000*/  LDC R1, c[0x0][0x37c] ;  /* 0x0000df00ff017b82 */ /* 0x000fe20000000800 */
[----:B------:R-:W0:Y:S01]  /*0010*/  S2R R0, SR_TID.X ;  /* 0x0000000000007919 */ /* 0x000e220000002100 */
[----:B------:R-:W0:Y:S01]  /*0020*/  LDCU UR4, c[0x0][0x360] ;  /* 0x00006c00ff0477ac */ /* 0x000e220008000800 */
[----:B------:R-:W0:Y:S01]  /*0030*/  S2R R3, SR_CTAID.X ;  /* 0x0000000000037919 */ /* 0x000e220000002500 */
[----:B------:R-:W1:Y:S01]  /*0040*/  LDCU.64 UR6, c[0x0][0x398] ;  /* 0x00007300ff0677ac */ /* 0x000e620008000a00 */
[----:B0-----:R-:W-:-:S04]  /*0050*/  IMAD R0, R3, UR4, R0 ;  /* 0x0000000403007c24 */ /* 0x001fc8000f8e0200 */
[----:B-1----:R-:W-:-:S05]  /*0060*/  IMAD R9, R0, UR6, RZ ;  /* 0x0000000600097c24 */ /* 0x002fca000f8e02ff */
[----:B------:R-:W-:-:S13]  /*0070*/  ISETP.GE.U32.AND P0, PT, R9, UR7, PT ;  /* 0x0000000709007c0c */ /* 0x000fda000bf06070 */
[----:B------:R-:W-:Y:S05]  /*0080*/  @P0 EXIT ;  /* 0x000000000000094d */ /* 0x000fea0003800000 */
[----:B------:R-:W-:-:S05]  /*0090*/  VIADD R0, R9, UR6 ;  /* 0x0000000609007c36 */ /* 0x000fca0008000000 */
[----:B------:R-:W-:-:S13]  /*00a0*/  ISETP.GE.U32.AND P0, PT, R9, R0, PT ;  /* 0x000000000900720c */ /* 0x000fda0003f06070 */
[----:B------:R-:W-:Y:S05]  /*00b0*/  @P0 EXIT ;  /* 0x000000000000094d */ /* 0x000fea0003800000 */
[----:B------:R-:W-:Y:S01]  /*00c0*/  VIMNMX.U32 R0, PT, PT, R0, UR7, PT ;  /* 0x0000000700007c48 */ /* 0x000fe2000bfe0000 */
[----:B------:R-:W0:Y:S01]  /*00d0*/  LDCU.64 UR4, c[0x0][0x358] ;  /* 0x00006b00ff0477ac */ /* 0x000e220008000a00 */
[----:B------:R-:W-:Y:S02]  /*00e0*/  BSSY.RECONVERGENT B0, `(.L_x_30) ;  /* 0x0000020000007945 */ /* 0x000fe40003800200 */
[----:B------:R-:W-:-:S05]  /*00f0*/  VIADDMNMX.U32 R2, R9, 0x1, R0, !PT ;  /* 0x0000000109027846 */ /* 0x000fca0007800000 */
[----:B------:R-:W-:Y:S01]  /*0100*/  IMAD.IADD R3, R2, 0x1, -R9 ;  /* 0x0000000102037824 */ /* 0x000fe200078e0a09 */
[----:B------:R-:W-:-:S04]  /*0110*/  IADD3 R2, PT, PT, R9, -R2, RZ ;  /* 0x8000000209027210 */ /* 0x000fc80007ffe0ff */
[----:B------:R-:W-:Y:S01]  /*0120*/  LOP3.LUT P1, R8, R3, 0x3, RZ, 0xc0, !PT ;  /* 0x0000000303087812 */ /* 0x000fe2000782c0ff */
[----:B------:R-:W-:Y:S01]  /*0130*/  IMAD.MOV.U32 R3, RZ, RZ, R9 ;  /* 0x000000ffff037224 */ /* 0x000fe200078e0009 */
[----:B------:R-:W-:-:S11]  /*0140*/  ISETP.GT.U32.AND P0, PT, R2, -0x4, PT ;  /* 0xfffffffc0200780c */ /* 0x000fd60003f04070 */
[----:B0-----:R-:W-:Y:S05]  /*0150*/  @!P1 BRA `(.L_x_31) ;  /* 0x0000000000609947 */ /* 0x001fea0003800000 */
[----:B------:R-:W0:Y:S08]  /*0160*/  LDC.64 R2, c[0x0][0x388] ;  /* 0x0000e200ff027b82 */ /* 0x000e300000000a00 */
[----:B------:R-:W1:Y:S08]  /*0170*/  LDC.64 R6, c[0x0][0x380] ;  /* 0x0000e000ff067b82 */ /* 0x000e700000000a00 */
[----:B------:R-:W2:Y:S01]  /*0180*/  LDC.64 R4, c[0x0][0x390] ;  /* 0x0000e400ff047b82 */ /* 0x000ea20000000a00 */
[----:B0-----:R-:W-:-:S04]  /*0190*/  IMAD.WIDE.U32 R2, R9, 0x4, R2 ;  /* 0x0000000409027825 */ /* 0x001fc800078e0002 */
[----:B------:R-:W-:Y:S01]  /*01a0*/  IMAD.MOV.U32 R11, RZ, RZ, R3 ;  /* 0x000000ffff0b7224 */ /* 0x000fe200078e0003 */
[----:B------:R-:W-:Y:S01]  /*01b0*/  MOV R10, R2 ;  /* 0x00000002000a7202 */ /* 0x000fe20000000f00 */
[----:B------:R-:W-:Y:S01]  /*01c0*/  IMAD.MOV R2, RZ, RZ, -R8 ;  /* 0x000000ffff027224 */ /* 0x000fe200078e0a08 */
[C---:B------:R-:W-:Y:S01]  /*01d0*/  IADD3 R3, PT, PT, R9.reuse, R8, RZ ;  /* 0x0000000809037210 */ /* 0x040fe20007ffe0ff */
[----:B-1----:R-:W-:-:S04]  /*01e0*/  IMAD.WIDE.U32 R6, R9, 0x8, R6 ;  /* 0x0000000809067825 */ /* 0x002fc800078e0006 */
[----:B------:R-:W-:Y:S01]  /*01f0*/  IMAD.MOV.U32 R13, RZ, RZ, R7 ;  /* 0x000000ffff0d7224 */ /* 0x000fe200078e0007 */
[----:B------:R-:W-:-:S07]  /*0200*/  MOV R12, R6 ;  /* 0x00000006000c7202 */ /* 0x000fce0000000f00 */
.L_x_32:
[----:B0-----:R-:W-:Y:S01]  /*0210*/  MOV R6, R12 ;  /* 0x0000000c00067202 */ /* 0x001fe20000000f00 */
[----:B------:R-:W-:Y:S01]  /*0220*/  IMAD.MOV.U32 R7, RZ, RZ, R13 ;  /* 0x000000ffff077224 */ /* 0x000fe200078e000d */
[----:B------:R0:W2:Y:S05]  /*0230*/  LDG.E R9, desc[UR4][R10.64] ;  /* 0x000000040a097981 */ /* 0x0000aa000c1e1900 */
[----:B------:R-:W3:Y:S01]  /*0240*/  LDG.E.64 R6, desc[UR4][R6.64] ;  /* 0x0000000406067981 */ /* 0x000ee2000c1e1b00 */
[----:B------:R-:W-:Y:S02]  /*0250*/  IADD3 R2, PT, PT, R2, 0x1, RZ ;  /* 0x0000000102027810 */ /* 0x000fe40007ffe0ff */
[----:B------:R-:W-:-:S02]  /*0260*/  IADD3 R12, P3, PT, R12, 0x8, RZ ;  /* 0x000000080c0c7810 */ /* 0x000fc40007f7e0ff */
[----:B------:R-:W-:Y:S02]  /*0270*/  ISETP.NE.AND P1, PT, R2, RZ, PT ;  /* 0x000000ff0200720c */ /* 0x000fe40003f25270 */
[----:B0-----:R-:W-:Y:S02]  /*0280*/  IADD3 R10, P2, PT, R10, 0x4, RZ ;  /* 0x000000040a0a7810 */ /* 0x001fe40007f5e0ff */
[----:B------:R-:W-:-:S03]  /*0290*/  IADD3.X R13, PT, PT, RZ, R13, RZ, P3, !PT ;  /* 0x0000000dff0d7210 */ /* 0x000fc60001ffe4ff */
[----:B------:R-:W-:Y:S02]  /*02a0*/  IMAD.X R11, RZ, RZ, R11, P2 ;  /* 0x000000ffff0b7224 */ /* 0x000fe400010e060b */
[----:B--2---:R-:W-:-:S05]  /*02b0*/  IMAD.WIDE.U32 R8, R9, 0x8, R4 ;  /* 0x0000000809087825 */ /* 0x004fca00078e0004 */
[----:B---3--:R0:W-:Y:S01]  /*02c0*/  STG.E.64 desc[UR4][R8.64], R6 ;  /* 0x0000000608007986 */ /* 0x0081e2000c101b04 */
[----:B------:R-:W-:Y:S05]  /*02d0*/  @P1 BRA `(.L_x_32) ;  /* 0xfffffffc00cc1947 */ /* 0x000fea000383ffff */
.L_x_31:
[----:B------:R-:W-:Y:S05]  /*02e0*/  BSYNC.RECONVERGENT B0 ;  /* 0x0000000000007941 */ /* 0x000fea0003800200 */
.L_x_30:
[----:B------:R-:W-:Y:S05]  /*02f0*/  @P0 EXIT ;  /* 0x000000000000094d */ /* 0x000fea0003800000 */
[----:B------:R-:W1:Y:S08]  /*0300*/  LDC.64 R4, c[0x0][0x380] ;  /* 0x0000e000ff047b82 */ /* 0x000e700000000a00 */
[----:B0-----:R-:W0:Y:S01]  /*0310*/  LDC.64 R6, c[0x0][0x388] ;  /* 0x0000e200ff067b82 */ /* 0x001e220000000a00 */
[----:B-1----:R-:W-:-:S03]  /*0320*/  IMAD.WIDE.U32 R4, R3, 0x8, R4 ;  /* 0x0000000803047825 */ /* 0x002fc600078e0004 */
[----:B------:R-:W-:Y:S01]  /*0330*/  IADD3 R2, P0, PT, R4, 0x10, RZ ;  /* 0x0000001004027810 */ /* 0x000fe20007f1e0ff */
[----:B0-----:R-:W-:-:S04]  /*0340*/  IMAD.WIDE.U32 R6, R3, 0x4, R6 ;  /* 0x0000000403067825 */ /* 0x001fc800078e0006 */
[----:B------:R-:W-:Y:S01]  /*0350*/  IMAD.X R5, RZ, RZ, R5, P0 ;  /* 0x000000ffff057224 */ /* 0x000fe200000e0605 */
[----:B------:R-:W-:-:S04]  /*0360*/  IADD3 R6, P1, PT, R6, 0x8, RZ ;  /* 0x0000000806067810 */ /* 0x000fc80007f3e0ff */
[----:B------:R-:W-:-:S09]  /*0370*/  IADD3.X R7, PT, PT, RZ, R7, RZ, P1, !PT ;  /* 0x00000007ff077210 */ /* 0x000fd20000ffe4ff */
.L_x_33:
[----:B0-----:R-:W2:Y:S01]  /*0380*/  LDG.E R13, desc[UR4][R6.64+-0x8] ;  /* 0xfffff804060d7981 */ /* 0x001ea2000c1e1900 */
[----:B------:R-:W-:Y:S01]  /*0390*/  IMAD.MOV.U32 R4, RZ, RZ, R2 ;  /* 0x000000ffff047224 */ /* 0x000fe200078e0002 */
[----:B------:R-:W2:Y:S04]  /*03a0*/  LDC.64 R8, c[0x0][0x390] ;  /* 0x0000e400ff087b82 */ /* 0x000ea80000000a00 */
[----:B------:R-:W3:Y:S01]  /*03b0*/  LDG.E.64 R10, desc[UR4][R4.64+-0x10] ;  /* 0xfffff004040a7981 */ /* 0x000ee2000c1e1b00 */
[----:B--2---:R-:W-:-:S05]  /*03c0*/  IMAD.WIDE.U32 R12, R13, 0x8, R8 ;  /* 0x000000080d0c7825 */ /* 0x004fca00078e0008 */
[----:B---3--:R0:W-:Y:S04]  /*03d0*/  STG.E.64 desc[UR4][R12.64], R10 ;  /* 0x0000000a0c007986 */ /* 0x0081e8000c101b04 */
[----:B------:R-:W2:Y:S04]  /*03e0*/  LDG.E R17, desc[UR4][R6.64+-0x4] ;  /* 0xfffffc0406117981 */ /* 0x000ea8000c1e1900 */
[----:B------:R-:W3:Y:S01]  /*03f0*/  LDG.E.64 R14, desc[UR4][R4.64+-0x8] ;  /* 0xfffff804040e7981 */ /* 0x000ee2000c1e1b00 */
[----:B--2---:R-:W-:-:S05]  /*0400*/  IMAD.WIDE.U32 R16, R17, 0x8, R8 ;  /* 0x0000000811107825 */ /* 0x004fca00078e0008 */
[----:B---3--:R0:W-:Y:S04]  /*0410*/  STG.E.64 desc[UR4][R16.64], R14 ;  /* 0x0000000e10007986 */ /* 0x0081e8000c101b04 */
[----:B------:R-:W2:Y:S04]  /*0420*/  LDG.E R21, desc[UR4][R6.64] ;  /* 0x0000000406157981 */ /* 0x000ea8000c1e1900 */
[----:B------:R-:W3:Y:S01]  /*0430*/  LDG.E.64 R18, desc[UR4][R4.64] ;  /* 0x0000000404127981 */ /* 0x000ee2000c1e1b00 */
[----:B--2---:R-:W-:-:S05]  /*0440*/  IMAD.WIDE.U32 R20, R21, 0x8, R8 ;  /* 0x0000000815147825 */ /* 0x004fca00078e0008 */
[----:B---3--:R0:W-:Y:S04]  /*0450*/  STG.E.64 desc[UR4][R20.64], R18 ;  /* 0x0000001214007986 */ /* 0x0081e8000c101b04 */
[----:B------:R1:W2:Y:S04]  /*0460*/  LDG.E R25, desc[UR4][R6.64+0x4] ;  /* 0x0000040406197981 */ /* 0x0002a8000c1e1900 */
[----:B------:R3:W4:Y:S01]  /*0470*/  LDG.E.64 R22, desc[UR4][R4.64+0x8] ;  /* 0x0000080404167981 */ /* 0x000722000c1e1b00 */
[----:B------:R-:W-:Y:S02]  /*0480*/  IADD3 R3, PT, PT, R3, 0x4, RZ ;  /* 0x0000000403037810 */ /* 0x000fe40007ffe0ff */
[----:B------:R-:W-:-:S02]  /*0490*/  IADD3 R2, P1, PT, R4, 0x20, RZ ;  /* 0x0000002004027810 */ /* 0x000fc40007f3e0ff */
[----:B------:R-:W-:Y:S02]  /*04a0*/  ISETP.GE.U32.AND P0, PT, R3, R0, PT ;  /* 0x000000000300720c */ /* 0x000fe40003f06070 */
[----:B-1----:R-:W-:Y:S01]  /*04b0*/  IADD3 R6, P2, PT, R6, 0x10, RZ ;  /* 0x0000001006067810 */ /* 0x002fe20007f5e0ff */
[----:B---3--:R-:W-:-:S03]  /*04c0*/  IMAD.X R5, RZ, RZ, R5, P1 ;  /* 0x000000ffff057224 */ /* 0x008fc600008e0605 */
[----:B------:R-:W-:Y:S01]  /*04d0*/  IADD3.X R7, PT, PT, RZ, R7, RZ, P2, !PT ;  /* 0x00000007ff077210 */ /* 0x000fe200017fe4ff */
[----:B--2---:R-:W-:-:S05]  /*04e0*/  IMAD.WIDE.U32 R8, R25, 0x8, R8 ;  /* 0x0000000819087825 */ /* 0x004fca00078e0008 */
[----:B----4-:R0:W-:Y:S01]  /*04f0*/  STG.E.64 desc[UR4][R8.64], R22 ;  /* 0x0000001608007986 */ /* 0x0101e2000c101b04 */
[----:B------:R-:W-:Y:S05]  /*0500*/  @!P0 BRA `(.L_x_33) ;  /* 0xfffffffc009c8947 */ /* 0x000fea000383ffff */
[----:B------:R-:W-:Y:S05]  /*0510*/  EXIT ;  /* 0x000000000000794d */ /* 0x000fea0003800000 */
.L_x_34:
        /* <DEDUP_REMOVED lines=14> */
.L_x_59:


//--------------------- .text._Z8getIndexPjS_S_ijj --------------------------
	.section	.text._Z8getIndexPjS_S_ijj,"ax",@progbits
	.align	128
        .global         _Z8getIndexPjS_S_ijj
        .type           _Z8getIndexPjS_S_ijj,@function
        .size           _Z8getIndexPjS_S_ijj,(.L_x_60 - _Z8getIndexPjS_S_ijj)
        .other          _Z8getIndexPjS_S_ijj,@"STO_CUDA_ENTRY STV_DEFAULT"
_Z8getIndexPjS_S_ijj:
.text._Z8getIndexPjS_S_ijj:
[----:B------:R-:W-:Y:S01]  /*0000*/  LDC R1, c[0x0][0x37c] ;  /* 0x0000df00ff017b82 */ /* 0x000fe20000000800 */
[----:B------:R-:W0:Y:S07]  /*0010*/  S2R R3, SR_TID.X ;  /* 0x0000000000037919 */ /* 0x000e2e0000002100 */
[----:B------:R-:W1:Y:S01]  /*0020*/  LDC.64 R6, c[0x0][0x398] ;  /* 0x0000e600ff067b82 */ /* 0x000e620000000a00 */
[----:B------:R-:W0:Y:S01]  /*0030*/  LDCU UR4, c[0x0][0x360] ;  /* 0x00006c00ff0477ac */ /* 0x000e220008000800 */
[----:B------:R-:W0:Y:S06]  /*0040*/  S2R R0, SR_CTAID.X ;  /* 0x0000000000007919 */ /* 0x000e2c0000002500 */
[----:B------:R-:W1:Y:S02]  /*0050*/  LDC R8, c[0x0][0x3a0] ;  /* 0x0000e800ff087b82 */ /* 0x000e640000000800 */
[----:B-1----:R-:W-:Y:S01]  /*0060*/  ISETP.NE.AND P0, PT, R8, R7, PT ;  /* 0x000000070800720c */ /* 0x002fe20003f05270 */
[----:B0-----:R-:W-:-:S04]  /*0070*/  IMAD R3, R0, UR4, R3 ;  /* 0x0000000400037c24 */ /* 0x001fc8000f8e0203 */
[----:B------:R-:W-:-:S05]  /*0080*/  IMAD R2, R3, R6, RZ ;  /* 0x0000000603027224 */ /* 0x000fca00078e02ff */
[----:B------:R-:W-:-:S13]  /*0090*/  ISETP.GE.U32.OR P0, PT, R2, R7, !P0 ;  /* 0x000000070200720c */ /* 0x000fda0004706470 */
[----:B------:R-:W-:Y:S05]  /*00a0*/  @P0 EXIT ;  /* 0x000000000000094d */ /* 0x000fea0003800000 */
[----:B------:R-:W-:Y:S01]  /*00b0*/  ISETP.NE.AND P0, PT, R2, RZ, PT ;  /* 0x000000ff0200720c */ /* 0x000fe20003f05270 */
[----:B------:R-:W-:Y:S01]  /*00c0*/  IMAD.MOV.U32 R3, RZ, RZ, R2 ;  /* 0x000000ffff037224 */ /* 0x000fe200078e0002 */
[----:B------:R-:W0:Y:S11]  /*00d0*/  LDCU.64 UR4, c[0x0][0x358] ;  /* 0x00006b00ff0477ac */ /* 0x000e360008000a00 */
[----:B------:R-:W0:Y:S01]  /*00e0*/  @!P0 LDC.64 R4, c[0x0][0x380] ;  /* 0x0000e000ff048b82 */ /* 0x000e220000000a00 */
[----:B------:R-:W-:-:S05]  /*00f0*/  @!P0 IMAD.MOV.U32 R3, RZ, RZ, 0x1 ;  /* 0x00000001ff038424 */ /* 0x000fca00078e00ff */
[----:B------:R-:W-:-:S04]  /*0100*/  VIADDMNMX.U32 R0, R3, R6, R7, PT ;  /* 0x0000000603007246 */ /* 0x000fc80003800007 */
[----:B------:R-:W-:Y:S01]  /*0110*/  ISETP.GT.U32.AND P1, PT, R0, R3, PT ;  /* 0x000000030000720c */ /* 0x000fe20003f24070 */
[----:B0-----:R0:W-:-:S12]  /*0120*/  @!P0 STG.E desc[UR4][R4.64], R8 ;  /* 0x0000000804008986 */ /* 0x0011d8000c101904 */
[----:B------:R-:W-:Y:S05]  /*0130*/  @!P1 EXIT ;  /* 0x000000000000994d */ /* 0x000fea0003800000 */
[----:B------:R-:W-:Y:S01]  /*0140*/  VIADDMNMX.U32 R10, R3, 0x1, R0, !PT ;  /* 0x00000001030a7846 */ /* 0x000fe20007800000 */
[----:B------:R-:W-:Y:S01]  /*0150*/  BSSY.RECONVERGENT B0, `(.L_x_35) ;  /* 0x0000027000007945 */ /* 0x000fe20003800200 */
[----:B------:R-:W-:-:S03]  /*0160*/  MOV R13, R3 ;  /* 0x00000003000d7202 */ /* 0x000fc60000000f00 */
[----:B0-----:R-:W-:-:S05]  /*0170*/  IMAD.IADD R4, R10, 0x1, -R3 ;  /* 0x000000010a047824 */ /* 0x001fca00078e0a03 */
[----:B------:R-:W-:-:S13]  /*0180*/  LOP3.LUT P0, R4, R4, 0x3, RZ, 0xc0, !PT ;  /* 0x0000000304047812 */ /* 0x000fda000780c0ff */
[----:B------:R-:W-:Y:S05]  /*0190*/  @!P0 BRA `(.L_x_36) ;  /* 0x0000000000888947 */ /* 0x000fea0003800000 */
[----:B------:R-:W0:Y:S01]  /*01a0*/  LDCU.64 UR6, c[0x0][0x380] ;  /* 0x00007000ff0677ac */ /* 0x000e220008000a00 */
[----:B------:R-:W-:Y:S01]  /*01b0*/  ISETP.GT.U32.AND P0, PT, R2, 0x1, PT ;  /* 0x000000010200780c */ /* 0x000fe20003f04070 */
[----:B------:R-:W-:Y:S01]  /*01c0*/  BSSY.RECONVERGENT B1, `(.L_x_37) ;  /* 0x000001e000017945 */ /* 0x000fe20003800200 */
[----:B------:R-:W-:Y:S01]  /*01d0*/  IADD3 R13, PT, PT, R3, -0x1, RZ ;  /* 0xffffffff030d7810 */ /* 0x000fe20007ffe0ff */
[----:B------:R-:W1:Y:S01]  /*01e0*/  LDCU.64 UR8, c[0x0][0x390] ;  /* 0x00007200ff0877ac */ /* 0x000e620008000a00 */
[----:B------:R-:W-:-:S04]  /*01f0*/  ISETP.GT.U32.AND.EX P0, PT, RZ, RZ, PT, P0 ;  /* 0x000000ffff00720c */ /* 0x000fc80003f04100 */
[----:B------:R-:W-:Y:S01]  /*0200*/  SEL R7, R2, 0x1, P0 ;  /* 0x0000000102077807 */ /* 0x000fe20000000000 */
[----:B------:R-:W-:-:S04]  /*0210*/  IMAD.MOV R2, RZ, RZ, -R4 ;  /* 0x000000ffff027224 */ /* 0x000fc800078e0a04 */
[C---:B------:R-:W-:Y:S01]  /*0220*/  IMAD.SHL.U32 R6, R7.reuse, 0x4, RZ ;  /* 0x0000000407067824 */ /* 0x040fe200078e00ff */
[----:B------:R-:W-:-:S04]  /*0230*/  SHF.L.U64.HI R7, R7, 0x2, RZ ;  /* 0x0000000207077819 */ /* 0x000fc800000102ff */
[C---:B0-----:R-:W-:Y:S02]  /*0240*/  IADD3 R8, P0, PT, R6.reuse, UR6, RZ ;  /* 0x0000000606087c10 */ /* 0x041fe4000ff1e0ff */
[----:B-1----:R-:W-:Y:S02]  /*0250*/  IADD3 R6, P1, PT, R6, UR8, RZ ;  /* 0x0000000806067c10 */ /* 0x002fe4000ff3e0ff */
[C---:B------:R-:W-:Y:S02]  /*0260*/  IADD3.X R11, PT, PT, R7.reuse, UR7, RZ, P0, !PT ;  /* 0x00000007070b7c10 */ /* 0x040fe400087fe4ff */
[----:B------:R-:W-:-:S09]  /*0270*/  IADD3.X R7, PT, PT, R7, UR9, RZ, P1, !PT ;  /* 0x0000000907077c10 */ /* 0x000fd20008ffe4ff */
.L_x_38:
[----:B0-----:R-:W2:Y:S02]  /*0280*/  LDG.E R4, desc[UR4][R6.64] ;  /* 0x0000000406047981 */ /* 0x001ea4000c1e1900 */
[----:B--2---:R-:W-:-:S13]  /*0290*/  ISETP.NE.AND P0, PT, R4, 0x1, PT ;  /* 0x000000010400780c */ /* 0x004fda0003f05270 */
[----:B------:R-:W0:Y:S08]  /*02a0*/  @!P0 LDC.64 R4, c[0x0][0x388] ;  /* 0x0000e200ff048b82 */ /* 0x000e300000000a00 */
[----:B------:R-:W1:Y:S01]  /*02b0*/  @!P0 LDC R9, c[0x0][0x3a0] ;  /* 0x0000e800ff098b82 */ /* 0x000e620000000800 */
[----:B0-----:R-:W-:-:S06]  /*02c0*/  @!P0 IMAD.WIDE.U32 R4, R13, 0x4, R4 ;  /* 0x000000040d048825 */ /* 0x001fcc00078e0004 */
[----:B------:R0:W1:Y:S01]  /*02d0*/  @!P0 LDG.E R4, desc[UR4][R4.64] ;  /* 0x0000000404048981 */ /* 0x000062000c1e1900 */
[----:B------:R-:W-:Y:S01]  /*02e0*/  VIADD R2, R2, 0x1 ;  /* 0x0000000102027836 */ /* 0x000fe20000000000 */
[----:B------:R-:W-:Y:S01]  /*02f0*/  IADD3 R6, P1, PT, R6, 0x4, RZ ;  /* 0x0000000406067810 */ /* 0x000fe20007f3e0ff */
[----:B------:R-:W-:-:S03]  /*0300*/  VIADD R13, R13, 0x1 ;  /* 0x000000010d0d7836 */ /* 0x000fc60000000000 */
[----:B------:R-:W-:Y:S01]  /*0310*/  ISETP.NE.AND P2, PT, R2, RZ, PT ;  /* 0x000000ff0200720c */ /* 0x000fe20003f45270 */
[----:B------:R-:W-:Y:S01]  /*0320*/  IMAD.X R7, RZ, RZ, R7, P1 ;  /* 0x000000ffff077224 */ /* 0x000fe200008e0607 */
[----:B0-----:R-:W-:Y:S01]  /*0330*/  @!P0 MOV R5, R11 ;  /* 0x0000000b00058202 */ /* 0x001fe20000000f00 */
[----:B-1----:R-:W-:Y:S02]  /*0340*/  @!P0 IMAD.IADD R9, R4, 0x1, R9 ;  /* 0x0000000104098824 */ /* 0x002fe400078e0209 */
[----:B------:R-:W-:-:S05]  /*0350*/  @!P0 IMAD.MOV.U32 R4, RZ, RZ, R8 ;  /* 0x000000ffff048224 */ /* 0x000fca00078e0008 */
[----:B------:R0:W-:Y:S01]  /*0360*/  @!P0 STG.E desc[UR4][R4.64], R9 ;  /* 0x0000000904008986 */ /* 0x0001e2000c101904 */
[----:B------:R-:W-:-:S04]  /*0370*/  IADD3 R8, P0, PT, R8, 0x4, RZ ;  /* 0x0000000408087810 */ /* 0x000fc80007f1e0ff */
[----:B------:R-:W-:Y:S01]  /*0380*/  IADD3.X R11, PT, PT, RZ, R11, RZ, P0, !PT ;  /* 0x0000000bff0b7210 */ /* 0x000fe200007fe4ff */
[----:B------:R-:W-:Y:S08]  /*0390*/  @P2 BRA `(.L_x_38) ;  /* 0xfffffffc00b82947 */ /* 0x000ff0000383ffff */
[----:B------:R-:W-:Y:S05]  /*03a0*/  BSYNC.RECONVERGENT B1 ;  /* 0x0000000000017941 */ /* 0x000fea0003800200 */
.L_x_37:
[----:B------:R-:W-:-:S07]  /*03b0*/  VIADD R13, R13, 0x1 ;  /* 0x000000010d0d7836 */ /* 0x000fce0000000000 */
.L_x_36:
[----:B------:R-:W-:Y:S05]  /*03c0*/  BSYNC.RECONVERGENT B0 ;  /* 0x0000000000007941 */ /* 0x000fea0003800200 */
.L_x_35:
[----:B------:R-:W-:-:S04]  /*03d0*/  IADD3 R2, PT, PT, -R10, R3, RZ ;  /* 0x000000030a027210 */ /* 0x000fc80007ffe1ff */
[----:B------:R-:W-:-:S13]  /*03e0*/  ISETP.GT.U32.AND P0, PT, R2, -0x4, PT ;  /* 0xfffffffc0200780c */ /* 0x000fda0003f04070 */
[----:B------:R-:W-:Y:S05]  /*03f0*/  @P0 EXIT ;  /* 0x000000000000094d */ /* 0x000fea0003800000 */
[----:B------:R-:W1:Y:S01]  /*0400*/  LDC.64 R2, c[0x0][0x390] ;  /* 0x0000e400ff027b82 */ /* 0x000e620000000a00 */
[----:B------:R-:W-:Y:S01]  /*0410*/  VIADD R13, R13, 0x2 ;  /* 0x000000020d0d7836 */ /* 0x000fe20000000000 */
[----:B------:R-:W2:Y:S06]  /*0420*/  LDCU UR6, c[0x0][0x3a0] ;  /* 0x00007400ff0677ac */ /* 0x000eac0008000800 */
[----:B0-----:R-:W0:Y:S08]  /*0430*/  LDC.64 R4, c[0x0][0x380] ;  /* 0x0000e000ff047b82 */ /* 0x001e300000000a00 */
[----:B------:R-:W3:Y:S02]  /*0440*/  LDC.64 R6, c[0x0][0x388] ;  /* 0x0000e200ff067b82 */ /* 0x000ee40000000a00 */
.L_x_41:
[----:B------:R-:W-:-:S04]  /*0450*/  VIADD R23, R13, 0xfffffffe ;  /* 0xfffffffe0d177836 */ /* 0x000fc80000000000 */
[----:B-1----:R-:W-:-:S05]  /*0460*/  IMAD.WIDE.U32 R8, R23, 0x4, R2 ;  /* 0x0000000417087825 */ /* 0x002fca00078e0002 */
[----:B------:R-:W4:Y:S02]  /*0470*/  LDG.E R10, desc[UR4][R8.64] ;  /* 0x00000004080a7981 */ /* 0x000f24000c1e1900 */
[----:B----4-:R-:W-:-:S13]  /*0480*/  ISETP.NE.AND P0, PT, R10, 0x1, PT ;  /* 0x000000010a00780c */ /* 0x010fda0003f05270 */
[----:B------:R-:W1:Y:S01]  /*0490*/  @!P0 LDC.64 R16, c[0x0][0x388] ;  /* 0x0000e200ff108b82 */ /* 0x000e620000000a00 */
[----:B------:R-:W-:-:S07]  /*04a0*/  @!P0 IADD3 R11, PT, PT, R13, -0x3, RZ ;  /* 0xfffffffd0d0b8810 */ /* 0x000fce0007ffe0ff */
[----:B------:R-:W4:Y:S01]  /*04b0*/  @!P0 LDC R25, c[0x0][0x3a0] ;  /* 0x0000e800ff198b82 */ /* 0x000f220000000800 */
[----:B-1----:R-:W-:-:S06]  /*04c0*/  @!P0 IMAD.WIDE.U32 R16, R11, 0x4, R16 ;  /* 0x000000040b108825 */ /* 0x002fcc00078e0010 */
[----:B------:R-:W4:Y:S01]  /*04d0*/  @!P0 LDG.E R16, desc[UR4][R16.64] ;  /* 0x0000000410108981 */ /* 0x000f22000c1e1900 */
[----:B------:R-:W-:Y:S02]  /*04e0*/  VIADD R15, R13, 0xffffffff ;  /* 0xffffffff0d0f7836 */ /* 0x000fe40000000000 */
[----:B0-----:R-:W-:-:S04]  /*04f0*/  IMAD.WIDE.U32 R10, R23, 0x4, R4 ;  /* 0x00000004170a7825 */ /* 0x001fc800078e0004 */
[----:B------:R-:W-:-:S04]  /*0500*/  IMAD.WIDE.U32 R18, R15, 0x4, R2 ;  /* 0x000000040f127825 */ /* 0x000fc800078e0002 */
[----:B----4-:R-:W-:-:S05]  /*0510*/  @!P0 IMAD.IADD R25, R16, 0x1, R25 ;  /* 0x0000000110198824 */ /* 0x010fca00078e0219 */
[----:B------:R-:W-:Y:S04]  /*0520*/  @!P0 STG.E desc[UR4][R10.64], R25 ;  /* 0x000000190a008986 */ /* 0x000fe8000c101904 */
[----:B------:R-:W4:Y:S02]  /*0530*/  LDG.E R18, desc[UR4][R18.64] ;  /* 0x0000000412127981 */ /* 0x000f24000c1e1900 */
[----:B----4-:R-:W-:-:S13]  /*0540*/  ISETP.NE.AND P0, PT, R18, 0x1, PT ;  /* 0x000000011200780c */ /* 0x010fda0003f05270 */
[----:B------:R-:W0:Y:S08]  /*0550*/  @!P0 LDC.64 R20, c[0x0][0x388] ;  /* 0x0000e200ff148b82 */ /* 0x000e300000000a00 */
[----:B------:R-:W1:Y:S01]  /*0560*/  @!P0 LDC R27, c[0x0][0x3a0] ;  /* 0x0000e800ff1b8b82 */ /* 0x000e620000000800 */
[----:B0-----:R-:W-:-:S06]  /*0570*/  @!P0 IMAD.WIDE.U32 R20, R23, 0x4, R20 ;  /* 0x0000000417148825 */ /* 0x001fcc00078e0014 */
[----:B------:R-:W1:Y:S01]  /*0580*/  @!P0 LDG.E R20, desc[UR4][R20.64] ;  /* 0x0000000414148981 */ /* 0x000e62000c1e1900 */
[----:B------:R-:W-:-:S04]  /*0590*/  @!P0 IMAD.WIDE.U32 R16, R15, 0x4, R4 ;  /* 0x000000040f108825 */ /* 0x000fc800078e0004 */
[----:B------:R-:W-:Y:S01]  /*05a0*/  IMAD.WIDE.U32 R22, R13, 0x4, R2 ;  /* 0x000000040d167825 */ /* 0x000fe200078e0002 */
[----:B-1----:R-:W-:-:S05]  /*05b0*/  @!P0 IADD3 R27, PT, PT, R20, R27, RZ ;  /* 0x0000001b141b8210 */ /* 0x002fca0007ffe0ff */
[----:B------:R0:W-:Y:S04]  /*05c0*/  @!P0 STG.E desc[UR4][R16.64], R27 ;  /* 0x0000001b10008986 */ /* 0x0001e8000c101904 */
[----:B------:R-:W4:Y:S02]  /*05d0*/  LDG.E R22, desc[UR4][R22.64] ;  /* 0x0000000416167981 */ /* 0x000f24000c1e1900 */
[----:B----4-:R-:W-:-:S13]  /*05e0*/  ISETP.NE.AND P0, PT, R22, 0x1, PT ;  /* 0x000000011600780c */ /* 0x010fda0003f05270 */
[----:B------:R-:W1:Y:S08]  /*05f0*/  @!P0 LDC.64 R18, c[0x0][0x388] ;  /* 0x0000e200ff128b82 */ /* 0x000e700000000a00 */
[----:B------:R-:W4:Y:S01]  /*0600*/  @!P0 LDC R21, c[0x0][0x3a0] ;  /* 0x0000e800ff158b82 */ /* 0x000f220000000800 */
[----:B-1----:R-:W-:-:S06]  /*0610*/  @!P0 IMAD.WIDE.U32 R14, R15, 0x4, R18 ;  /* 0x000000040f0e8825 */ /* 0x002fcc00078e0012 */
[----:B------:R-:W4:Y:S01]  /*0620*/  @!P0 LDG.E R14, desc[UR4][R14.64] ;  /* 0x000000040e0e8981 */ /* 0x000f22000c1e1900 */
[----:B------:R-:W-:-:S04]  /*0630*/  @!P0 IMAD.WIDE.U32 R18, R13, 0x4, R4 ;  /* 0x000000040d128825 */ /* 0x000fc800078e0004 */
[----:B----4-:R-:W-:-:S05]  /*0640*/  @!P0 IMAD.IADD R21, R14, 0x1, R21 ;  /* 0x000000010e158824 */ /* 0x010fca00078e0215 */
[----:B------:R1:W-:Y:S04]  /*0650*/  @!P0 STG.E desc[UR4][R18.64], R21 ;  /* 0x0000001512008986 */ /* 0x0003e8000c101904 */
[----:B------:R-:W4:Y:S01]  /*0660*/  LDG.E R8, desc[UR4][R8.64+0xc] ;  /* 0x00000c0408087981 */ /* 0x000f22000c1e1900 */
[C---:B0-----:R-:W-:Y:S01]  /*0670*/  VIADD R17, R13.reuse, 0x2 ;  /* 0x000000020d117836 */ /* 0x041fe20000000000 */
[----:B------:R-:W-:Y:S01]  /*0680*/  BSSY.RECONVERGENT B0, `(.L_x_39) ;  /* 0x0000009000007945 */ /* 0x000fe20003800200 */
[----:B------:R-:W-:-:S03]  /*0690*/  IADD3 R12, PT, PT, R13, 0x4, RZ ;  /* 0x000000040d0c7810 */ /* 0x000fc60007ffe0ff */
[----:B------:R-:W-:Y:S02]  /*06a0*/  ISETP.GE.U32.AND P1, PT, R17, R0, PT ;  /* 0x000000001100720c */ /* 0x000fe40003f26070 */
[----:B----4-:R-:W-:-:S13]  /*06b0*/  ISETP.NE.AND P0, PT, R8, 0x1, PT ;  /* 0x000000010800780c */ /* 0x010fda0003f05270 */
[----:B-1----:R-:W-:Y:S05]  /*06c0*/  @P0 BRA `(.L_x_40) ;  /* 0x0000000000100947 */ /* 0x002fea0003800000 */
[----:B---3--:R-:W-:-:S06]  /*06d0*/  IMAD.WIDE.U32 R8, R13, 0x4, R6 ;  /* 0x000000040d087825 */ /* 0x008fcc00078e0006 */
[----:B------:R-:W2:Y:S02]  /*06e0*/  LDG.E R8, desc[UR4][R8.64] ;  /* 0x0000000408087981 */ /* 0x000ea4000c1e1900 */
[----:B--2---:R-:W-:-:S05]  /*06f0*/  VIADD R13, R8, UR6 ;  /* 0x00000006080d7c36 */ /* 0x004fca0008000000 */
[----:B------:R0:W-:Y:S02]  /*0700*/  STG.E desc[UR4][R10.64+0xc], R13 ;  /* 0x00000c0d0a007986 */ /* 0x0001e4000c101904 */
.L_x_40:
[----:B--2---:R-:W-:Y:S05]  /*0710*/  BSYNC.RECONVERGENT B0 ;  /* 0x0000000000007941 */ /* 0x004fea0003800200 */
.L_x_39:
[----:B0-----:R-:W-:Y:S01]  /*0720*/  MOV R13, R12 ;  /* 0x0000000c000d7202 */ /* 0x001fe20000000f00 */
[----:B------:R-:W-:Y:S06]  /*0730*/  @!P1 BRA `(.L_x_41) ;  /* 0xfffffffc00449947 */ /* 0x000fec000383ffff */
[----:B------:R-:W-:Y:S05]  /*0740*/  EXIT ;  /* 0x000000000000794d */ /* 0x000fea0003800000 */
.L_x_42:
        /* <DEDUP_REMOVED lines=11> */
.L_x_60:


//--------------------- .text._Z7getMaskPyPjijjj  --------------------------
	.section	.text._Z7getMaskPyPjijjj,"ax",@progbits
	.align	128
        .global         _Z7getMaskPyPjijjj
        .type           _Z7getMaskPyPjijjj,@function
        .size           _Z7getMaskPyPjijjj,(.L_x_61 - _Z7getMaskPyPjijjj)
        .other          _Z7getMaskPyPjijjj,@"STO_CUDA_ENTRY STV_DEFAULT"
_Z7getMaskPyPjijjj:
.text._Z7getMaskPyPjijjj:
        /* <DEDUP_REMOVED lines=13> */
[----:B------:R-:W0:Y:S01]  /*00d0*/  LDCU UR6, c[0x0][0x39c] ;  /* 0x00007380ff0677ac */ /* 0x000e220008000800 */
[----:B------:R-:W-:Y:S02]  /*00e0*/  BSSY.RECONVERGENT B0, `(.L_x_43) ;  /* 0x0000023000007945 */ /* 0x000fe40003800200 */
[C---:B------:R-:W-:Y:S01]  /*00f0*/  VIADDMNMX.U32 R2, R3.reuse, 0x1, R0, !PT ;  /* 0x0000000103027846 */ /* 0x040fe20007800000 */
[----:B------:R-:W1:Y:S04]  /*0100*/  LDCU.64 UR4, c[0x0][0x358] ;  /* 0x00006b00ff0477ac */ /* 0x000e680008000a00 */
[----:B------:R-:W-:Y:S02]  /*0110*/  IMAD.IADD R4, R2, 0x1, -R3 ;  /* 0x0000000102047824 */ /* 0x000fe400078e0a03 */
[----:B------:R-:W-:-:S03]  /*0120*/  IMAD.IADD R2, R3, 0x1, -R2 ;  /* 0x0000000103027824 */ /* 0x000fc600078e0a02 */
[----:B------:R-:W-:Y:S02]  /*0130*/  LOP3.LUT P2, R8, R4, 0x3, RZ, 0xc0, !PT ;  /* 0x0000000304087812 */ /* 0x000fe4000784c0ff */
[----:B------:R-:W-:Y:S02]  /*0140*/  ISETP.GT.U32.AND P0, PT, R2, -0x4, PT ;  /* 0xfffffffc0200780c */ /* 0x000fe40003f04070 */
[----:B0-----:R-:W-:Y:S01]  /*0150*/  ISETP.NE.AND P1, PT, RZ, UR6, PT ;  /* 0x00000006ff007c0c */ /* 0x001fe2000bf25270 */
[----:B------:R-:W0:Y:S03]  /*0160*/  LDCU UR6, c[0x0][0x398] ;  /* 0x00007300ff0677ac */ /* 0x000e260008000800 */
[----:B------:R-:W-:-:S05]  /*0170*/  SEL R2, RZ, 0x1, P1 ;  /* 0x00000001ff027807 */ /* 0x000fca0000800000 */
[----:B-1----:R-:W-:Y:S05]  /*0180*/  @!P2 BRA `(.L_x_44) ;  /* 0x000000000060a947 */ /* 0x002fea0003800000 */
[----:B------:R-:W1:Y:S08]  /*0190*/  LDC.64 R4, c[0x0][0x388] ;  /* 0x0000e200ff047b82 */ /* 0x000e700000000a00 */
[----:B------:R-:W2:Y:S01]  /*01a0*/  LDC.64 R6, c[0x0][0x380] ;  /* 0x0000e000ff067b82 */ /* 0x000ea20000000a00 */
[----:B-1----:R-:W-:-:S04]  /*01b0*/  IMAD.WIDE.U32 R4, R3, 0x4, R4 ;  /* 0x0000000403047825 */ /* 0x002fc800078e0004 */
[----:B------:R-:W-:Y:S02]  /*01c0*/  IMAD.MOV.U32 R10, RZ, RZ, R4 ;  /* 0x000000ffff0a7224 */ /* 0x000fe400078e0004 */
[----:B------:R-:W-:Y:S02]  /*01d0*/  IMAD.MOV.U32 R11, RZ, RZ, R5 ;  /* 0x000000ffff0b7224 */ /* 0x000fe400078e0005 */
[----:B--2---:R-:W-:-:S04]  /*01e0*/  IMAD.WIDE.U32 R6, R3, 0x8, R6 ;  /* 0x0000000803067825 */ /* 0x004fc800078e0006 */
[--C-:B------:R-:W-:Y:S02]  /*01f0*/  IMAD.IADD R3, R3, 0x1, R8.reuse ;  /* 0x0000000103037824 */ /* 0x100fe400078e0208 */
[----:B------:R-:W-:Y:S02]  /*0200*/  IMAD.MOV.U32 R9, RZ, RZ, R7 ;  /* 0x000000ffff097224 */ /* 0x000fe400078e0007 */
[----:B------:R-:W-:-:S07]  /*0210*/  IMAD.MOV R8, RZ, RZ, -R8 ;  /* 0x000000ffff087224 */ /* 0x000fce00078e0a08 */
.L_x_45:
[----:B-1----:R-:W-:Y:S02]  /*0220*/  IMAD.MOV.U32 R4, RZ, RZ, R6 ;  /* 0x000000ffff047224 */ /* 0x002fe400078e0006 */
[----:B------:R-:W-:-:S05]  /*0230*/  IMAD.MOV.U32 R5, RZ, RZ, R9 ;  /* 0x000000ffff057224 */ /* 0x000fca00078e0009 */
[----:B------:R1:W0:Y:S01]  /*0240*/  LDG.E R4, desc[UR4][R4.64] ;  /* 0x0000000404047981 */ /* 0x000222000c1e1900 */
[----:B------:R-:W-:Y:S01]  /*0250*/  VIADD R8, R8, 0x1 ;  /* 0x0000000108087836 */ /* 0x000fe20000000000 */
[----:B------:R-:W-:-:S04]  /*0260*/  IADD3 R6, P3, PT, R6, 0x8, RZ ;  /* 0x0000000806067810 */ /* 0x000fc80007f7e0ff */
[----:B------:R-:W-:Y:S01]  /*0270*/  ISETP.NE.AND P1, PT, R8, RZ, PT ;  /* 0x000000ff0800720c */ /* 0x000fe20003f25270 */
[----:B------:R-:W-:Y:S02]  /*0280*/  IMAD.X R9, RZ, RZ, R9, P3 ;  /* 0x000000ffff097224 */ /* 0x000fe400018e0609 */
[----:B-1----:R-:W-:Y:S01]  /*0290*/  IMAD.MOV.U32 R5, RZ, RZ, R11 ;  /* 0x000000ffff057224 */ /* 0x002fe200078e000b */
[----:B0-----:R-:W-:Y:S01]  /*02a0*/  SHF.R.U32.HI R7, RZ, UR6, R4 ;  /* 0x00000006ff077c19 */ /* 0x001fe20008011604 */
[----:B------:R-:W-:Y:S01]  /*02b0*/  IMAD.MOV.U32 R4, RZ, RZ, R10 ;  /* 0x000000ffff047224 */ /* 0x000fe200078e000a */
[----:B------:R-:W-:Y:S02]  /*02c0*/  IADD3 R10, P2, PT, R10, 0x4, RZ ;  /* 0x000000040a0a7810 */ /* 0x000fe40007f5e0ff */
[----:B------:R-:W-:-:S03]  /*02d0*/  LOP3.LUT R7, R2, 0x1, R7, 0x78, !PT ;  /* 0x0000000102077812 */ /* 0x000fc600078e7807 */
[----:B------:R-:W-:Y:S02]  /*02e0*/  IMAD.X R11, RZ, RZ, R11, P2 ;  /* 0x000000ffff0b7224 */ /* 0x000fe400010e060b */
[----:B------:R1:W-:Y:S01]  /*02f0*/  STG.E desc[UR4][R4.64], R7 ;  /* 0x0000000704007986 */ /* 0x0003e2000c101904 */
[----:B------:R-:W-:Y:S05]  /*0300*/  @P1 BRA `(.L_x_45) ;  /* 0xfffffffc00c41947 */ /* 0x000fea000383ffff */
.L_x_44:
[----:B0-----:R-:W-:Y:S05]  /*0310*/  BSYNC.RECONVERGENT B0 ;  /* 0x0000000000007941 */ /* 0x001fea0003800200 */
.L_x_43:
[----:B------:R-:W-:Y:S05]  /*0320*/  @P0 EXIT ;  /* 0x000000000000094d */ /* 0x000fea0003800000 */
[----:B-1----:R-:W0:Y:S01]  /*0330*/  LDC.64 R4, c[0x0][0x380] ;  /* 0x0000e000ff047b82 */ /* 0x002e220000000a00 */
[C---:B------:R-:W-:Y:S01]  /*0340*/  ISETP.GE.U32.AND P1, PT, R3.reuse, R0, PT ;  /* 0x000000000300720c */ /* 0x040fe20003f26070 */
[----:B------:R-:W-:Y:S06]  /*0350*/  BSSY.RECONVERGENT B0, `(.L_x_46) ;  /* 0x0000025000007945 */ /* 0x000fec0003800200 */
[----:B------:R-:W1:Y:S01]  /*0360*/  LDC.64 R6, c[0x0][0x388] ;  /* 0x0000e200ff067b82 */ /* 0x000e620000000a00 */
[----:B0-----:R-:W-:-:S03]  /*0370*/  IMAD.WIDE.U32 R4, R3, 0x8, R4 ;  /* 0x0000000803047825 */ /* 0x001fc600078e0004 */
[----:B------:R-:W-:Y:S01]  /*0380*/  IADD3 R4, P0, PT, R4, 0x10, RZ ;  /* 0x0000001004047810 */ /* 0x000fe20007f1e0ff */
[----:B-1----:R-:W-:-:S04]  /*0390*/  IMAD.WIDE.U32 R6, R3, 0x4, R6 ;  /* 0x0000000403067825 */ /* 0x002fc800078e0006 */
[----:B------:R-:W-:Y:S01]  /*03a0*/  IMAD.X R5, RZ, RZ, R5, P0 ;  /* 0x000000ffff057224 */ /* 0x000fe200000e0605 */
[----:B------:R-:W-:Y:S02]  /*03b0*/  IADD3 R6, P2, PT, R6, 0x8, RZ ;  /* 0x0000000806067810 */ /* 0x000fe40007f5e0ff */
[----:B------:R-:W-:-:S03]  /*03c0*/  PLOP3.LUT P0, PT, PT, PT, PT, 0x80, 0x8 ;  /* 0x000000000008781c */ /* 0x000fc60003f0f070 */
[----:B------:R-:W-:Y:S01]  /*03d0*/  IMAD.X R7, RZ, RZ, R7, P2 ;  /* 0x000000ffff077224 */ /* 0x000fe200010e0607 */
[----:B------:R-:W-:Y:S09]  /*03e0*/  @!P1 BRA `(.L_x_47) ;  /* 0x00000000006c9947 */ /* 0x000ff20003800000 */
[----:B------:R-:W2:Y:S01]  /*03f0*/  LDG.E R8, desc[UR4][R4.64+-0x10] ;  /* 0xfffff00404087981 */ /* 0x000ea2000c1e1900 */
[----:B------:R-:W2:Y:S02]  /*0400*/  LDCU UR6, c[0x0][0x398] ;  /* 0x00007300ff0677ac */ /* 0x000ea40008000800 */
[----:B--2---:R-:W-:-:S04]  /*0410*/  SHF.R.U32.HI R9, RZ, UR6, R8 ;  /* 0x00000006ff097c19 */ /* 0x004fc80008011608 */
[----:B------:R-:W-:-:S05]  /*0420*/  LOP3.LUT R9, R2, 0x1, R9, 0x78, !PT ;  /* 0x0000000102097812 */ /* 0x000fca00078e7809 */
[----:B------:R-:W-:Y:S04]  /*0430*/  STG.E desc[UR4][R6.64+-0x8], R9 ;  /* 0xfffff80906007986 */ /* 0x000fe8000c101904 */
[----:B------:R-:W2:Y:S02]  /*0440*/  LDG.E R8, desc[UR4][R4.64+-0x8] ;  /* 0xfffff80404087981 */ /* 0x000ea4000c1e1900 */
[----:B--2---:R-:W-:-:S04]  /*0450*/  SHF.R.U32.HI R11, RZ, UR6, R8 ;  /* 0x00000006ff0b7c19 */ /* 0x004fc80008011608 */
[----:B------:R-:W-:-:S05]  /*0460*/  LOP3.LUT R11, R2, 0x1, R11, 0x78, !PT ;  /* 0x00000001020b7812 */ /* 0x000fca00078e780b */
[----:B------:R0:W-:Y:S04]  /*0470*/  STG.E desc[UR4][R6.64+-0x4], R11 ;  /* 0xfffffc0b06007986 */ /* 0x0001e8000c101904 */
[----:B------:R-:W2:Y:S02]  /*0480*/  LDG.E R8, desc[UR4][R4.64] ;  /* 0x0000000404087981 */ /* 0x000ea4000c1e1900 */
[----:B--2---:R-:W-:-:S04]  /*0490*/  SHF.R.U32.HI R13, RZ, UR6, R8 ;  /* 0x00000006ff0d7c19 */ /* 0x004fc80008011608 */
[----:B------:R-:W-:-:S05]  /*04a0*/  LOP3.LUT R13, R2, 0x1, R13, 0x78, !PT ;  /* 0x00000001020d7812 */ /* 0x000fca00078e780d */
[----:B------:R-:W-:Y:S04]  /*04b0*/  STG.E desc[UR4][R6.64], R13 ;  /* 0x0000000d06007986 */ /* 0x000fe8000c101904 */
[----:B------:R1:W2:Y:S01]  /*04c0*/  LDG.E R8, desc[UR4][R4.64+0x8] ;  /* 0x0000080404087981 */ /* 0x0002a2000c1e1900 */
[----:B------:R-:W-:Y:S01]  /*04d0*/  IADD3 R10, P1, PT, R4, 0x20, RZ ;  /* 0x00000020040a7810 */ /* 0x000fe20007f3e0ff */
[----:B------:R-:W-:Y:S01]  /*04e0*/  VIADD R3, R3, 0x4 ;  /* 0x0000000403037836 */ /* 0x000fe20000000000 */
[----:B------:R-:W-:-:S03]  /*04f0*/  PLOP3.LUT P0, PT, PT, PT, PT, 0x8, 0x80 ;  /* 0x000000000080781c */ /* 0x000fc60003f0e170 */
[----:B0-----:R-:W-:Y:S02]  /*0500*/  IMAD.X R11, RZ, RZ, R5, P1 ;  /* 0x000000ffff0b7224 */ /* 0x001fe400008e0605 */
[----:B-1----:R-:W-:Y:S02]  /*0510*/  IMAD.MOV.U32 R4, RZ, RZ, R10 ;  /* 0x000000ffff047224 */ /* 0x002fe400078e000a */
[----:B------:R-:W-:Y:S01]  /*0520*/  IMAD.MOV.U32 R5, RZ, RZ, R11 ;  /* 0x000000ffff057224 */ /* 0x000fe200078e000b */
[----:B--2---:R-:W-:Y:S02]  /*0530*/  SHF.R.U32.HI R15, RZ, UR6, R8 ;  /* 0x00000006ff0f7c19 */ /* 0x004fe40008011608 */
[----:B------:R-:W-:Y:S02]  /*0540*/  IADD3 R8, P2, PT, R6, 0x10, RZ ;  /* 0x0000001006087810 */ /* 0x000fe40007f5e0ff */
[----:B------:R-:W-:-:S03]  /*0550*/  LOP3.LUT R15, R2, 0x1, R15, 0x78, !PT ;  /* 0x00000001020f7812 */ /* 0x000fc600078e780f */
[----:B------:R-:W-:Y:S02]  /*0560*/  IMAD.X R9, RZ, RZ, R7, P2 ;  /* 0x000000ffff097224 */ /* 0x000fe400010e0607 */
[----:B------:R0:W-:Y:S02]  /*0570*/  STG.E desc[UR4][R6.64+0x4], R15 ;  /* 0x0000040f06007986 */ /* 0x0001e4000c101904 */
[----:B0-----:R-:W-:Y:S02]  /*0580*/  IMAD.MOV.U32 R6, RZ, RZ, R8 ;  /* 0x000000ffff067224 */ /* 0x001fe400078e0008 */
[----:B------:R-:W-:-:S07]  /*0590*/  IMAD.MOV.U32 R7, RZ, RZ, R9 ;  /* 0x000000ffff077224 */ /* 0x000fce00078e0009 */
.L_x_47:
[----:B------:R-:W-:Y:S05]  /*05a0*/  BSYNC.RECONVERGENT B0 ;  /* 0x0000000000007941 */ /* 0x000fea0003800200 */
.L_x_46:
[C---:B------:R-:W-:Y:S01]  /*05b0*/  IMAD.IADD R8, R0.reuse, 0x1, -R3 ;  /* 0x0000000100087824 */ /* 0x040fe200078e0a03 */
[----:B------:R-:W-:Y:S01]  /*05c0*/  ISETP.GT.U32.AND P1, PT, R0, R3, PT ;  /* 0x000000030000720c */ /* 0x000fe20003f24070 */
[----:B------:R-:W0:Y:S01]  /*05d0*/  LDCU UR6, c[0x0][0x398] ;  /* 0x00007300ff0677ac */ /* 0x000e220008000800 */
[----:B------:R-:W-:Y:S02]  /*05e0*/  BSSY.RECONVERGENT B0, `(.L_x_48) ;  /* 0x000004f000007945 */ /* 0x000fe40003800200 */
[----:B------:R-:W-:-:S13]  /*05f0*/  ISETP.LE.U32.OR P1, PT, R8, 0xc, !P1 ;  /* 0x0000000c0800780c */ /* 0x000fda0004f23470 */
[----:B------:R-:W-:Y:S05]  /*0600*/  @P1 BRA `(.L_x_49) ;  /* 0x0000000400301947 */ /* 0x000fea0003800000 */
[----:B------:R-:W-:Y:S01]  /*0610*/  PLOP3.LUT P0, PT, PT, PT, PT, 0x8, 0x80 ;  /* 0x000000000080781c */ /* 0x000fe20003f0e170 */
[----:B------:R-:W-:-:S12]  /*0620*/  VIADD R8, R0, 0xfffffff4 ;  /* 0xfffffff400087836 */ /* 0x000fd80000000000 */
.L_x_50:
[----:B------:R-:W0:Y:S02]  /*0630*/  LDG.E R9, desc[UR4][R4.64+-0x10] ;  /* 0xfffff00404097981 */ /* 0x000e24000c1e1900 */
[----:B0-----:R-:W-:-:S04]  /*0640*/  SHF.R.U32.HI R9, RZ, UR6, R9 ;  /* 0x00000006ff097c19 */ /* 0x001fc80008011609 */
[----:B------:R-:W-:-:S05]  /*0650*/  LOP3.LUT R9, R2, 0x1, R9, 0x78, !PT ;  /* 0x0000000102097812 */ /* 0x000fca00078e7809 */
[----:B------:R0:W-:Y:S04]  /*0660*/  STG.E desc[UR4][R6.64+-0x8], R9 ;  /* 0xfffff80906007986 */ /* 0x0001e8000c101904 */
[----:B------:R-:W2:Y:S02]  /*0670*/  LDG.E R10, desc[UR4][R4.64+-0x8] ;  /* 0xfffff804040a7981 */ /* 0x000ea4000c1e1900 */
[----:B--2---:R-:W-:-:S04]  /*0680*/  SHF.R.U32.HI R11, RZ, UR6, R10 ;  /* 0x00000006ff0b7c19 */ /* 0x004fc8000801160a */
[----:B------:R-:W-:-:S05]  /*0690*/  LOP3.LUT R11, R2, 0x1, R11, 0x78, !PT ;  /* 0x00000001020b7812 */ /* 0x000fca00078e780b */
[----:B------:R1:W-:Y:S04]  /*06a0*/  STG.E desc[UR4][R6.64+-0x4], R11 ;  /* 0xfffffc0b06007986 */ /* 0x0003e8000c101904 */
[----:B------:R-:W2:Y:S02]  /*06b0*/  LDG.E R10, desc[UR4][R4.64] ;  /* 0x00000004040a7981 */ /* 0x000ea4000c1e1900 */
[----:B--2---:R-:W-:-:S04]  /*06c0*/  SHF.R.U32.HI R13, RZ, UR6, R10 ;  /* 0x00000006ff0d7c19 */ /* 0x004fc8000801160a */
[----:B------:R-:W-:-:S05]  /*06d0*/  LOP3.LUT R13, R2, 0x1, R13, 0x78, !PT ;  /* 0x00000001020d7812 */ /* 0x000fca00078e780d */
[----:B------:R2:W-:Y:S04]  /*06e0*/  STG.E desc[UR4][R6.64], R13 ;  /* 0x0000000d06007986 */ /* 0x0005e8000c101904 */
[----:B------:R-:W3:Y:S02]  /*06f0*/  LDG.E R10, desc[UR4][R4.64+0x8] ;  /* 0x00000804040a7981 */ /* 0x000ee4000c1e1900 */
[----:B---3--:R-:W-:-:S04]  /*0700*/  SHF.R.U32.HI R15, RZ, UR6, R10 ;  /* 0x00000006ff0f7c19 */ /* 0x008fc8000801160a */
[----:B------:R-:W-:-:S05]  /*0710*/  LOP3.LUT R15, R2, 0x1, R15, 0x78, !PT ;  /* 0x00000001020f7812 */ /* 0x000fca00078e780f */
[----:B------:R3:W-:Y:S04]  /*0720*/  STG.E desc[UR4][R6.64+0x4], R15 ;  /* 0x0000040f06007986 */ /* 0x0007e8000c101904 */
[----:B0-----:R-:W4:Y:S02]  /*0730*/  LDG.E R9, desc[UR4][R4.64+0x10] ;  /* 0x0000100404097981 */ /* 0x001f24000c1e1900 */
[----:B----4-:R-:W-:-:S04]  /*0740*/  SHF.R.U32.HI R9, RZ, UR6, R9 ;  /* 0x00000006ff097c19 */ /* 0x010fc80008011609 */
[----:B------:R-:W-:-:S05]  /*0750*/  LOP3.LUT R9, R2, 0x1, R9, 0x78, !PT ;  /* 0x0000000102097812 */ /* 0x000fca00078e7809 */
[----:B------:R0:W-:Y:S04]  /*0760*/  STG.E desc[UR4][R6.64+0x8], R9 ;  /* 0x0000080906007986 */ /* 0x0001e8000c101904 */
[----:B------:R-:W1:Y:S02]  /*0770*/  LDG.E R10, desc[UR4][R4.64+0x18] ;  /* 0x00001804040a7981 */ /* 0x000e64000c1e1900 */
[----:B-1----:R-:W-:-:S04]  /*0780*/  SHF.R.U32.HI R11, RZ, UR6, R10 ;  /* 0x00000006ff0b7c19 */ /* 0x002fc8000801160a */
        /* <DEDUP_REMOVED lines=25> */
[----:B------:R-:W-:Y:S04]  /*0920*/  STG.E desc[UR4][R6.64+0x24], R15 ;  /* 0x0000240f06007986 */ /* 0x000fe8000c101904 */
[----:B0-----:R-:W3:Y:S02]  /*0930*/  LDG.E R9, desc[UR4][R4.64+0x50] ;  /* 0x0000500404097981 */ /* 0x001ee4000c1e1900 */
[----:B---3--:R-:W-:-:S04]  /*0940*/  SHF.R.U32.HI R9, RZ, UR6, R9 ;  /* 0x00000006ff097c19 */ /* 0x008fc80008011609 */
[----:B------:R-:W-:-:S05]  /*0950*/  LOP3.LUT R9, R2, 0x1, R9, 0x78, !PT ;  /* 0x0000000102097812 */ /* 0x000fca00078e7809 */
[----:B------:R0:W-:Y:S04]  /*0960*/  STG.E desc[UR4][R6.64+0x28], R9 ;  /* 0x0000280906007986 */ /* 0x0001e8000c101904 */
[----:B------:R-:W1:Y:S02]  /*0970*/  LDG.E R10, desc[UR4][R4.64+0x58] ;  /* 0x00005804040a7981 */ /* 0x000e64000c1e1900 */
[----:B-1----:R-:W-:-:S04]  /*0980*/  SHF.R.U32.HI R11, RZ, UR6, R10 ;  /* 0x00000006ff0b7c19 */ /* 0x002fc8000801160a */
[----:B------:R-:W-:-:S05]  /*0990*/  LOP3.LUT R11, R2, 0x1, R11, 0x78, !PT ;  /* 0x00000001020b7812 */ /* 0x000fca00078e780b */
[----:B------:R-:W-:Y:S04]  /*09a0*/  STG.E desc[UR4][R6.64+0x2c], R11 ;  /* 0x00002c0b06007986 */ /* 0x000fe8000c101904 */
[----:B------:R-:W2:Y:S02]  /*09b0*/  LDG.E R10, desc[UR4][R4.64+0x60] ;  /* 0x00006004040a7981 */ /* 0x000ea4000c1e1900 */
[----:B--2---:R-:W-:-:S04]  /*09c0*/  SHF.R.U32.HI R13, RZ, UR6, R10 ;  /* 0x00000006ff0d7c19 */ /* 0x004fc8000801160a */
[----:B------:R-:W-:-:S05]  /*09d0*/  LOP3.LUT R13, R2, 0x1, R13, 0x78, !PT ;  /* 0x00000001020d7812 */ /* 0x000fca00078e780d */
[----:B------:R-:W-:Y:S04]  /*09e0*/  STG.E desc[UR4][R6.64+0x30], R13 ;  /* 0x0000300d06007986 */ /* 0x000fe8000c101904 */
[----:B------:R1:W2:Y:S01]  /*09f0*/  LDG.E R10, desc[UR4][R4.64+0x68] ;  /* 0x00006804040a7981 */ /* 0x0002a2000c1e1900 */
[----:B------:R-:W-:Y:S01]  /*0a00*/  VIADD R3, R3, 0x10 ;  /* 0x0000001003037836 */ /* 0x000fe20000000000 */
[----:B0-----:R-:W-:Y:S02]  /*0a10*/  IADD3 R9, P3, PT, R6, 0x40, RZ ;  /* 0x0000004006097810 */ /* 0x001fe40007f7e0ff */
[----:B------:R-:W-:Y:S02]  /*0a20*/  IADD3 R12, P2, PT, R4, 0x80, RZ ;  /* 0x00000080040c7810 */ /* 0x000fe40007f5e0ff */
[----:B------:R-:W-:-:S03]  /*0a30*/  ISETP.GE.U32.AND P1, PT, R3, R8, PT ;  /* 0x000000080300720c */ /* 0x000fc60003f26070 */
[----:B-1----:R-:W-:Y:S02]  /*0a40*/  IMAD.X R5, RZ, RZ, R5, P2 ;  /* 0x000000ffff057224 */ /* 0x002fe400010e0605 */
[----:B------:R-:W-:Y:S01]  /*0a50*/  IMAD.MOV.U32 R4, RZ, RZ, R12 ;  /* 0x000000ffff047224 */ /* 0x000fe200078e000c */
[----:B--2---:R-:W-:Y:S01]  /*0a60*/  SHF.R.U32.HI R15, RZ, UR6, R10 ;  /* 0x00000006ff0f7c19 */ /* 0x004fe2000801160a */
[----:B------:R-:W-:-:S03]  /*0a70*/  IMAD.X R10, RZ, RZ, R7, P3 ;  /* 0x000000ffff0a7224 */ /* 0x000fc600018e0607 */
[----:B------:R-:W-:-:S05]  /*0a80*/  LOP3.LUT R15, R2, 0x1, R15, 0x78, !PT ;  /* 0x00000001020f7812 */ /* 0x000fca00078e780f */
[----:B------:R0:W-:Y:S02]  /*0a90*/  STG.E desc[UR4][R6.64+0x34], R15 ;  /* 0x0000340f06007986 */ /* 0x0001e4000c101904 */
[----:B0-----:R-:W-:Y:S02]  /*0aa0*/  IMAD.MOV.U32 R6, RZ, RZ, R9 ;  /* 0x000000ffff067224 */ /* 0x001fe400078e0009 */
[----:B------:R-:W-:Y:S01]  /*0ab0*/  IMAD.MOV.U32 R7, RZ, RZ, R10 ;  /* 0x000000ffff077224 */ /* 0x000fe200078e000a */
[----:B------:R-:W-:Y:S06]  /*0ac0*/  @!P1 BRA `(.L_x_50) ;  /* 0xfffffff800d89947 */ /* 0x000fec000383ffff */
.L_x_49:
[----:B0-----:R-:W-:Y:S05]  /*0ad0*/  BSYNC.RECONVERGENT B0 ;  /* 0x0000000000007941 */ /* 0x001fea0003800200 */
.L_x_48:
[C---:B------:R-:W-:Y:S01]  /*0ae0*/  IMAD.IADD R8, R0.reuse, 0x1, -R3 ;  /* 0x0000000100087824 */ /* 0x040fe200078e0a03 */
[----:B------:R-:W-:Y:S01]  /*0af0*/  ISETP.GT.U32.AND P1, PT, R0, R3, PT ;  /* 0x000000030000720c */ /* 0x000fe20003f24070 */
[----:B------:R-:W-:Y:S03]  /*0b00*/  BSSY.RECONVERGENT B0, `(.L_x_51) ;  /* 0x000002e000007945 */ /* 0x000fe60003800200 */
[----:B------:R-:W-:-:S13]  /*0b10*/  ISETP.LE.U32.OR P1, PT, R8, 0x4, !P1 ;  /* 0x000000040800780c */ /* 0x000fda0004f23470 */
[----:B------:R-:W-:Y:S05]  /*0b20*/  @P1 BRA `(.L_x_52) ;  /* 0x0000000000ac1947 */ /* 0x000fea0003800000 */
[----:B------:R-:W2:Y:S01]  /*0b30*/  LDG.E R8, desc[UR4][R4.64+-0x10] ;  /* 0xfffff00404087981 */ /* 0x000ea2000c1e1900 */
[----:B------:R-:W2:Y:S02]  /*0b40*/  LDCU UR6, c[0x0][0x398] ;  /* 0x00007300ff0677ac */ /* 0x000ea40008000800 */
[----:B--2---:R-:W-:-:S04]  /*0b50*/  SHF.R.U32.HI R9, RZ, UR6, R8 ;  /* 0x00000006ff097c19 */ /* 0x004fc80008011608 */
        /* <DEDUP_REMOVED lines=14> */
[----:B------:R-:W0:Y:S02]  /*0c40*/  LDG.E R8, desc[UR4][R4.64+0x10] ;  /* 0x0000100404087981 */ /* 0x000e24000c1e1900 */
[----:B0-----:R-:W-:-:S04]  /*0c50*/  SHF.R.U32.HI R9, RZ, UR6, R8 ;  /* 0x00000006ff097c19 */ /* 0x001fc80008011608 */
[----:B------:R-:W-:-:S05]  /*0c60*/  LOP3.LUT R9, R2, 0x1, R9, 0x78, !PT ;  /* 0x0000000102097812 */ /* 0x000fca00078e7809 */
[----:B------:R-:W-:Y:S04]  /*0c70*/  STG.E desc[UR4][R6.64+0x8], R9 ;  /* 0x0000080906007986 */ /* 0x000fe8000c101904 */
[----:B------:R-:W1:Y:S02]  /*0c80*/  LDG.E R8, desc[UR4][R4.64+0x18] ;  /* 0x0000180404087981 */ /* 0x000e64000c1e1900 */
[----:B-1----:R-:W-:-:S04]  /*0c90*/  SHF.R.U32.HI R11, RZ, UR6, R8 ;  /* 0x00000006ff0b7c19 */ /* 0x002fc80008011608 */
        /* <DEDUP_REMOVED lines=20> */
.L_x_52:
[----:B------:R-:W-:Y:S05]  /*0de0*/  BSYNC.RECONVERGENT B0 ;  /* 0x0000000000007941 */ /* 0x000fea0003800200 */
.L_x_51:
[----:B------:R-:W-:-:S13]  /*0df0*/  ISETP.LT.U32.OR P0, PT, R3, R0, P0 ;  /* 0x000000000300720c */ /* 0x000fda0000701470 */
[----:B------:R-:W-:Y:S05]  /*0e00*/  @!P0 EXIT ;  /* 0x000000000000894d */ /* 0x000fea0003800000 */
        /* <DEDUP_REMOVED lines=16> */
[----:B------:R-:W-:Y:S01]  /*0f10*/  STG.E desc[UR4][R6.64+0x4], R13 ;  /* 0x0000040d06007986 */ /* 0x000fe2000c101904 */
[----:B------:R-:W-:Y:S05]  /*0f20*/  EXIT ;  /* 0x000000000000794d */ /* 0x000fea0003800000 */
.L_x_53:
        /* <DEDUP_REMOVED lines=13> */
.L_x_61:


//--------------------- .nv.shared.reserved.0     --------------------------
	.section	.nv.shared.reserved.0,"aw",@nobits
	.weak		__nv_reservedSMEM_offset_0_alias
	.size		__nv_reservedSMEM_offset_0_alias, 0, 64
	.other		__nv_reservedSMEM_offset_0_alias,@"STO_CUDA_RESERVED_SHARED STV_DEFAULT"
__nv_reservedSMEM_offset_0_alias:
	.zero		0
	.zero		64


//--------------------- .nv.constant0._Z10mergeblockPjij --------------------------
	.section	.nv.constant0._Z10mergeblockPjij,"a",@progbits
	.sectionflags	@""
	.align	4
.nv.constant0._Z10mergeblockPjij:
	.zero		912


//--------------------- .nv.constant0._Z22serialsum_accrossblockPjij --------------------------
	.section	.nv.constant0._Z22serialsum_accrossblockPjij,"a",@progbits
	.sectionflags	@""
	.align	4
.nv.constant0._Z22serialsum_accrossblockPjij:
	.zero		912


//--------------------- .nv.constant0._Z11mergethreadPjij --------------------------
	.section	.nv.constant0._Z11mergethreadPjij,"a",@progbits
	.sectionflags	@""
	.align	4
.nv.constant0._Z11mergethreadPjij:
	.zero		912


//--------------------- .nv.constant0._Z23serialsum_accrossthreadPjij --------------------------
	.section	.nv.constant0._Z23serialsum_accrossthreadPjij,"a",@progbits
	.sectionflags	@""
	.align	4
.nv.constant0._Z23serialsum_accrossthreadPjij:
	.zero		912


//--------------------- .nv.constant0._Z9prefixsumPjS_ij --------------------------
	.section	.nv.constant0._Z9prefixsumPjS_ij,"a",@progbits
	.sectionflags	@""
	.align	4
.nv.constant0._Z9prefixsumPjS_ij:
	.zero		920


//--------------------- .nv.constant0._Z7scatterPyPjS_ij --------------------------
	.section	.nv.constant0._Z7scatterPyPjS_ij,"a",@progbits
	.sectionflags	@""
	.align	4
.nv.constant0._Z7scatterPyPjS_ij:
	.zero		928


//--------------------- .nv.constant0._Z8getIndexPjS_S_ijj --------------------------
	.section	.nv.constant0._Z8getIndexPjS_S_ijj,"a",@progbits
	.sectionflags	@""
	.align	4
.nv.constant0._Z8getIndexPjS_S_ijj:
	.zero		932


//--------------------- .nv.constant0._Z7getMaskPyPjijjj --------------------------
	.section	.nv.constant0._Z7getMaskPyPjijjj,"a",@progbits
	.sectionflags	@""
	.align	4
.nv.constant0._Z7getMaskPyPjijjj:
	.zero		928


//--------------------- SYMBOLS --------------------------

	.type		.nv.reservedSmem.offset0,@object
	.size		.nv.reservedSmem.offset0,0x4
